//
// Generated by NVIDIA NVVM Compiler
//
// Compiler Build ID: CL-36424714
// Cuda compilation tools, release 13.0, V13.0.88
// Based on NVVM 20.0.0
//

.version 9.0
.target sm_100
.address_size 64

	// .globl	_Z22gpu_image_to_histogramPhPi
// _ZZ14process_queuesPV14_threads_queueS1_iPVhS3_E6req_id has been demoted
// _ZZ14process_queuesPV14_threads_queueS1_iPVhS3_E7was_deq has been demoted
// _ZZ14process_queuesPV14_threads_queueS1_iPVhS3_E9req_count has been demoted
// _ZZ14process_queuesPV14_threads_queueS1_iPVhS3_E8s_image1 has been demoted
// _ZZ14process_queuesPV14_threads_queueS1_iPVhS3_E8s_image2 has been demoted
// _ZZ14process_queuesPV14_threads_queueS1_iPVhS3_E7s_hist1 has been demoted
// _ZZ14process_queuesPV14_threads_queueS1_iPVhS3_E7s_hist2 has been demoted
// _ZZ14process_queuesPV14_threads_queueS1_iPVhS3_E10s_distance has been demoted
// _ZZ14process_queuesPV14_threads_queueS1_iPVhS3_E8pattern1 has been demoted
// _ZZ14process_queuesPV14_threads_queueS1_iPVhS3_E8pattern2 has been demoted

.visible .entry _Z22gpu_image_to_histogramPhPi(
	.param .u64 .ptr .align 1 _Z22gpu_image_to_histogramPhPi_param_0,
	.param .u64 .ptr .align 1 _Z22gpu_image_to_histogramPhPi_param_1
)
{
	.reg .pred 	%p<26>;
	.reg .b16 	%rs<50>;
	.reg .b32 	%r<18>;
	.reg .b64 	%rd<19>;

	ld.param.u64 	%rd4, [_Z22gpu_image_to_histogramPhPi_param_0];
	ld.param.u64 	%rd3, [_Z22gpu_image_to_histogramPhPi_param_1];
	cvta.to.global.u64 	%rd1, %rd4;
	mov.u32 	%r3, %tid.x;
	shr.u32 	%r1, %r3, 5;
	and.b32  	%r2, %r3, 31;
	cvt.u64.u32 	%rd5, %r3;
	add.s64 	%rd2, %rd1, %rd5;
	ld.global.u8 	%rs1, [%rd2];
	add.s32 	%r4, %r1, -1;
	add.s32 	%r5, %r2, -1;
	setp.gt.u32 	%p3, %r4, 31;
	setp.gt.u32 	%p1, %r5, 31;
	or.pred  	%p5, %p3, %p1;
	mov.b16 	%rs43, 0;
	@%p5 bra 	$L__BB0_2;
	shl.b32 	%r6, %r4, 5;
	add.s32 	%r7, %r6, %r5;
	cvt.u64.u32 	%rd6, %r7;
	add.s64 	%rd7, %rd1, %rd6;
	ld.global.u8 	%rs19, [%rd7];
	setp.lt.u16 	%p6, %rs19, %rs1;
	selp.b16 	%rs43, 0, -128, %p6;
$L__BB0_2:
	setp.gt.u32 	%p7, %r4, 31;
	@%p7 bra 	$L__BB0_4;
	add.s32 	%r8, %r3, -32;
	cvt.u64.u32 	%rd8, %r8;
	add.s64 	%rd9, %rd1, %rd8;
	ld.global.u8 	%rs21, [%rd9];
	setp.lt.u16 	%p8, %rs21, %rs1;
	selp.b16 	%rs23, 0, 64, %p8;
	or.b16  	%rs43, %rs23, %rs43;
$L__BB0_4:
	setp.gt.u32 	%p9, %r4, 31;
	setp.eq.s32 	%p10, %r2, 31;
	or.pred  	%p11, %p10, %p9;
	@%p11 bra 	$L__BB0_6;
	shl.b32 	%r9, %r4, 5;
	or.b32  	%r10, %r9, %r2;
	cvt.u64.u32 	%rd10, %r10;
	add.s64 	%rd11, %rd1, %rd10;
	ld.global.u8 	%rs24, [%rd11+1];
	setp.lt.u16 	%p12, %rs24, %rs1;
	selp.b16 	%rs26, 0, 32, %p12;
	or.b16  	%rs43, %rs26, %rs43;
$L__BB0_6:
	setp.eq.s32 	%p13, %r2, 31;
	@%p13 bra 	$L__BB0_8;
	ld.global.u8 	%rs27, [%rd2+1];
	setp.lt.u16 	%p14, %rs27, %rs1;
	selp.b16 	%rs29, 0, 16, %p14;
	or.b16  	%rs43, %rs29, %rs43;
$L__BB0_8:
	setp.eq.s32 	%p15, %r2, 31;
	setp.eq.s32 	%p16, %r1, 31;
	or.pred  	%p17, %p16, %p15;
	@%p17 bra 	$L__BB0_10;
	ld.global.u8 	%rs30, [%rd2+33];
	setp.lt.u16 	%p18, %rs30, %rs1;
	selp.b16 	%rs32, 0, 8, %p18;
	or.b16  	%rs43, %rs32, %rs43;
$L__BB0_10:
	setp.eq.s32 	%p20, %r1, 31;
	mov.pred 	%p25, -1;
	@%p20 bra 	$L__BB0_12;
	ld.global.u8 	%rs33, [%rd2+32];
	setp.lt.u16 	%p21, %rs33, %rs1;
	selp.b16 	%rs35, 0, 4, %p21;
	or.b16  	%rs43, %rs35, %rs43;
	mov.pred 	%p25, %p1;
$L__BB0_12:
	@%p25 bra 	$L__BB0_14;
	shl.b32 	%r11, %r1, 5;
	add.s32 	%r12, %r11, %r5;
	add.s32 	%r13, %r12, 32;
	cvt.u64.u32 	%rd12, %r13;
	add.s64 	%rd13, %rd1, %rd12;
	ld.global.u8 	%rs36, [%rd13];
	setp.lt.u16 	%p22, %rs36, %rs1;
	selp.b16 	%rs38, 0, 2, %p22;
	or.b16  	%rs43, %rs38, %rs43;
$L__BB0_14:
	setp.gt.u32 	%p23, %r5, 31;
	@%p23 bra 	$L__BB0_16;
	add.s32 	%r14, %r3, -1;
	cvt.u64.u32 	%rd14, %r14;
	add.s64 	%rd15, %rd1, %rd14;
	ld.global.u8 	%rs39, [%rd15];
	setp.ge.u16 	%p24, %rs39, %rs1;
	selp.u16 	%rs41, 1, 0, %p24;
	or.b16  	%rs43, %rs43, %rs41;
$L__BB0_16:
	cvta.to.global.u64 	%rd16, %rd3;
	cvt.u32.u16 	%r15, %rs43;
	and.b32  	%r16, %r15, 255;
	mul.wide.u32 	%rd17, %r16, 4;
	add.s64 	%rd18, %rd16, %rd17;
	atom.global.add.u32 	%r17, [%rd18], 1;
	ret;

}
	// .globl	_Z22gpu_histogram_distancePiS_Pd
.visible .entry _Z22gpu_histogram_distancePiS_Pd(
	.param .u64 .ptr .align 1 _Z22gpu_histogram_distancePiS_Pd_param_0,
	.param .u64 .ptr .align 1 _Z22gpu_histogram_distancePiS_Pd_param_1,
	.param .u64 .ptr .align 1 _Z22gpu_histogram_distancePiS_Pd_param_2
)
{
	.reg .pred 	%p<10>;
	.reg .b32 	%r<8>;
	.reg .b64 	%rd<13>;
	.reg .b64 	%fd<28>;

	ld.param.u64 	%rd3, [_Z22gpu_histogram_distancePiS_Pd_param_0];
	ld.param.u64 	%rd4, [_Z22gpu_histogram_distancePiS_Pd_param_1];
	ld.param.u64 	%rd5, [_Z22gpu_histogram_distancePiS_Pd_param_2];
	cvta.to.global.u64 	%rd6, %rd4;
	cvta.to.global.u64 	%rd7, %rd3;
	cvta.to.global.u64 	%rd1, %rd5;
	mov.u32 	%r1, %tid.x;
	mul.wide.u32 	%rd8, %r1, 8;
	add.s64 	%rd2, %rd1, %rd8;
	mov.b64 	%rd9, 0;
	st.global.u64 	[%rd2], %rd9;
	mul.wide.u32 	%rd10, %r1, 4;
	add.s64 	%rd11, %rd7, %rd10;
	ld.global.u32 	%r2, [%rd11];
	add.s64 	%rd12, %rd6, %rd10;
	ld.global.u32 	%r3, [%rd12];
	neg.s32 	%r4, %r3;
	setp.eq.s32 	%p1, %r2, %r4;
	@%p1 bra 	$L__BB1_2;
	sub.s32 	%r5, %r2, %r3;
	mul.lo.s32 	%r6, %r5, %r5;
	cvt.rn.f64.u32 	%fd1, %r6;
	add.s32 	%r7, %r3, %r2;
	cvt.rn.f64.s32 	%fd2, %r7;
	div.rn.f64 	%fd3, %fd1, %fd2;
	st.global.f64 	[%rd2], %fd3;
$L__BB1_2:
	bar.sync 	0;
	setp.gt.u32 	%p2, %r1, 127;
	@%p2 bra 	$L__BB1_4;
	ld.global.f64 	%fd4, [%rd2];
	ld.global.f64 	%fd5, [%rd2+1024];
	add.f64 	%fd6, %fd4, %fd5;
	st.global.f64 	[%rd2], %fd6;
$L__BB1_4:
	bar.sync 	0;
	setp.gt.u32 	%p3, %r1, 63;
	@%p3 bra 	$L__BB1_6;
	ld.global.f64 	%fd7, [%rd2];
	ld.global.f64 	%fd8, [%rd2+512];
	add.f64 	%fd9, %fd7, %fd8;
	st.global.f64 	[%rd2], %fd9;
$L__BB1_6:
	bar.sync 	0;
	setp.gt.u32 	%p4, %r1, 31;
	@%p4 bra 	$L__BB1_8;
	ld.global.f64 	%fd10, [%rd2];
	ld.global.f64 	%fd11, [%rd2+256];
	add.f64 	%fd12, %fd10, %fd11;
	st.global.f64 	[%rd2], %fd12;
$L__BB1_8:
	bar.sync 	0;
	setp.gt.u32 	%p5, %r1, 15;
	@%p5 bra 	$L__BB1_10;
	ld.global.f64 	%fd13, [%rd2];
	ld.global.f64 	%fd14, [%rd2+128];
	add.f64 	%fd15, %fd13, %fd14;
	st.global.f64 	[%rd2], %fd15;
$L__BB1_10:
	bar.sync 	0;
	setp.gt.u32 	%p6, %r1, 7;
	@%p6 bra 	$L__BB1_12;
	ld.global.f64 	%fd16, [%rd2];
	ld.global.f64 	%fd17, [%rd2+64];
	add.f64 	%fd18, %fd16, %fd17;
	st.global.f64 	[%rd2], %fd18;
$L__BB1_12:
	bar.sync 	0;
	setp.gt.u32 	%p7, %r1, 3;
	@%p7 bra 	$L__BB1_14;
	ld.global.f64 	%fd19, [%rd2];
	ld.global.f64 	%fd20, [%rd2+32];
	add.f64 	%fd21, %fd19, %fd20;
	st.global.f64 	[%rd2], %fd21;
$L__BB1_14:
	bar.sync 	0;
	setp.gt.u32 	%p8, %r1, 1;
	@%p8 bra 	$L__BB1_16;
	ld.global.f64 	%fd22, [%rd2];
	ld.global.f64 	%fd23, [%rd2+16];
	add.f64 	%fd24, %fd22, %fd23;
	st.global.f64 	[%rd2], %fd24;
$L__BB1_16:
	bar.sync 	0;
	setp.ne.s32 	%p9, %r1, 0;
	@%p9 bra 	$L__BB1_18;
	ld.global.f64 	%fd25, [%rd2];
	ld.global.f64 	%fd26, [%rd1+8];
	add.f64 	%fd27, %fd25, %fd26;
	st.global.f64 	[%rd2], %fd27;
$L__BB1_18:
	bar.sync 	0;
	ret;

}
	// .globl	_Z14process_queuesPV14_threads_queueS1_iPVhS3_
.visible .entry _Z14process_queuesPV14_threads_queueS1_iPVhS3_(
	.param .u64 .ptr .align 1 _Z14process_queuesPV14_threads_queueS1_iPVhS3__param_0,
	.param .u64 .ptr .align 1 _Z14process_queuesPV14_threads_queueS1_iPVhS3__param_1,
	.param .u32 _Z14process_queuesPV14_threads_queueS1_iPVhS3__param_2,
	.param .u64 .ptr .align 1 _Z14process_queuesPV14_threads_queueS1_iPVhS3__param_3,
	.param .u64 .ptr .align 1 _Z14process_queuesPV14_threads_queueS1_iPVhS3__param_4
)
{
	.local .align 1 .b8 	__local_depot2[4];
	.reg .b64 	%SP;
	.reg .b64 	%SPL;
	.reg .pred 	%p<131>;
	.reg .b16 	%rs<181>;
	.reg .b32 	%r<331>;
	.reg .b32 	%f<29>;
	.reg .b64 	%rd<50>;
	.reg .b64 	%fd<2>;
	// demoted variable
	.shared .align 4 .u32 _ZZ14process_queuesPV14_threads_queueS1_iPVhS3_E6req_id;
	// demoted variable
	.shared .align 1 .u8 _ZZ14process_queuesPV14_threads_queueS1_iPVhS3_E7was_deq;
	// demoted variable
	.shared .align 4 .u32 _ZZ14process_queuesPV14_threads_queueS1_iPVhS3_E9req_count;
	// demoted variable
	.shared .align 1 .b8 _ZZ14process_queuesPV14_threads_queueS1_iPVhS3_E8s_image1[1024];
	// demoted variable
	.shared .align 1 .b8 _ZZ14process_queuesPV14_threads_queueS1_iPVhS3_E8s_image2[1024];
	// demoted variable
	.shared .align 4 .b8 _ZZ14process_queuesPV14_threads_queueS1_iPVhS3_E7s_hist1[1024];
	// demoted variable
	.shared .align 4 .b8 _ZZ14process_queuesPV14_threads_queueS1_iPVhS3_E7s_hist2[1024];
	// demoted variable
	.shared .align 4 .b8 _ZZ14process_queuesPV14_threads_queueS1_iPVhS3_E10s_distance[1024];
	// demoted variable
	.shared .align 1 .b8 _ZZ14process_queuesPV14_threads_queueS1_iPVhS3_E8pattern1[1024];
	// demoted variable
	.shared .align 1 .b8 _ZZ14process_queuesPV14_threads_queueS1_iPVhS3_E8pattern2[1024];
	mov.u64 	%SPL, __local_depot2;
	cvta.local.u64 	%SP, %SPL;
	ld.param.u64 	%rd11, [_Z14process_queuesPV14_threads_queueS1_iPVhS3__param_0];
	ld.param.u64 	%rd12, [_Z14process_queuesPV14_threads_queueS1_iPVhS3__param_1];
	ld.param.u32 	%r93, [_Z14process_queuesPV14_threads_queueS1_iPVhS3__param_2];
	cvta.to.global.u64 	%rd13, %rd11;
	cvta.to.global.u64 	%rd14, %rd12;
	div.s32 	%r94, 10000, %r93;
	mov.u32 	%r95, %ctaid.x;
	mul.lo.s32 	%r96, %r94, %r93;
	sub.s32 	%r97, 10000, %r96;
	setp.lt.u32 	%p5, %r95, %r97;
	selp.u32 	%r98, 1, 0, %p5;
	add.s32 	%r1, %r94, %r98;
	mov.u32 	%r2, %ntid.x;
	cvt.u16.u32 	%rs65, %r2;
	div.u16 	%rs66, 1024, %rs65;
	cvt.u32.u16 	%r3, %rs66;
	mul.wide.u32 	%rd15, %r95, 168;
	add.s64 	%rd1, %rd14, %rd15;
	add.s64 	%rd2, %rd13, %rd15;
	mov.u32 	%r4, %tid.x;
	setp.ne.s32 	%p6, %r4, 0;
	@%p6 bra 	$L__BB2_2;
	mov.b16 	%rs67, 0;
	st.shared.u8 	[_ZZ14process_queuesPV14_threads_queueS1_iPVhS3_E7was_deq], %rs67;
	mov.b32 	%r99, 0;
	st.shared.u32 	[_ZZ14process_queuesPV14_threads_queueS1_iPVhS3_E9req_count], %r99;
$L__BB2_2:
	membar.cta;
	ld.shared.u32 	%r100, [_ZZ14process_queuesPV14_threads_queueS1_iPVhS3_E9req_count];
	setp.ge.u32 	%p7, %r100, %r1;
	@%p7 bra 	$L__BB2_153;
	shl.b32 	%r101, %r4, 2;
	mov.u32 	%r102, _ZZ14process_queuesPV14_threads_queueS1_iPVhS3_E7s_hist1;
	add.s32 	%r5, %r102, %r101;
	mov.u32 	%r103, _ZZ14process_queuesPV14_threads_queueS1_iPVhS3_E7s_hist2;
	add.s32 	%r6, %r103, %r101;
	mov.u32 	%r104, _ZZ14process_queuesPV14_threads_queueS1_iPVhS3_E10s_distance;
	add.s32 	%r7, %r104, %r101;
	and.b32  	%r8, %r3, 3;
	and.b32  	%r9, %r3, 7;
	shl.b32 	%r105, %r2, 1;
	mul.lo.s32 	%r106, %r2, 3;
	mov.u32 	%r107, _ZZ14process_queuesPV14_threads_queueS1_iPVhS3_E8pattern2;
	add.s32 	%r10, %r107, %r105;
	mov.u32 	%r108, _ZZ14process_queuesPV14_threads_queueS1_iPVhS3_E8pattern1;
	add.s32 	%r11, %r108, %r105;
	mov.u32 	%r109, _ZZ14process_queuesPV14_threads_queueS1_iPVhS3_E8s_image2;
	add.s32 	%r12, %r109, %r105;
	add.s32 	%r13, %r109, %r106;
	mov.u32 	%r110, _ZZ14process_queuesPV14_threads_queueS1_iPVhS3_E8s_image1;
	add.s32 	%r14, %r110, %r105;
	add.s32 	%r15, %r110, %r106;
	add.u64 	%rd16, %SP, 0;
	add.u64 	%rd17, %SP, 1;
	add.u64 	%rd41, %SP, 2;
	add.u64 	%rd42, %SP, 3;
	add.s64 	%rd44, %rd2, 8;
$L__BB2_4:
	setp.ne.s32 	%p8, %r4, 0;
	@%p8 bra 	$L__BB2_8;
	ld.volatile.global.u8 	%rs68, [%rd1];
	cvta.to.local.u64 	%rd3, %rd16;
	st.local.u8 	[%rd3], %rs68;
	ld.volatile.global.u8 	%rs69, [%rd1+1];
	cvta.to.local.u64 	%rd4, %rd17;
	st.local.u8 	[%rd4], %rs69;
	membar.sys;
	ld.shared.u8 	%rs70, [_ZZ14process_queuesPV14_threads_queueS1_iPVhS3_E7was_deq];
	setp.ne.s16 	%p9, %rs70, 0;
	@%p9 bra 	$L__BB2_8;
	ld.local.u8 	%rs71, [%rd3];
	ld.local.u8 	%rs72, [%rd4];
	setp.eq.s16 	%p10, %rs71, %rs72;
	@%p10 bra 	$L__BB2_8;
	ld.local.u8 	%r111, [%rd3];
	mul.wide.u32 	%rd18, %r111, 16;
	add.s64 	%rd19, %rd1, %rd18;
	ld.volatile.global.u32 	%r112, [%rd19+8];
	st.shared.u32 	[_ZZ14process_queuesPV14_threads_queueS1_iPVhS3_E6req_id], %r112;
	ld.local.u8 	%rs73, [%rd3];
	add.s16 	%rs74, %rs73, 1;
	mul.hi.u16 	%rs75, %rs74, 6554;
	mul.lo.s16 	%rs76, %rs75, 10;
	sub.s16 	%rs77, %rs74, %rs76;
	st.volatile.global.u8 	[%rd1], %rs77;
	membar.sys;
	mov.b16 	%rs78, 1;
	st.shared.u8 	[_ZZ14process_queuesPV14_threads_queueS1_iPVhS3_E7was_deq], %rs78;
	membar.cta;
$L__BB2_8:
	bar.sync 	0;
	ld.shared.u8 	%rs79, [_ZZ14process_queuesPV14_threads_queueS1_iPVhS3_E7was_deq];
	setp.eq.s16 	%p11, %rs79, 0;
	@%p11 bra 	$L__BB2_18;
	setp.gt.u32 	%p12, %r4, 255;
	@%p12 bra 	$L__BB2_11;
	mov.b32 	%r113, 0;
	st.shared.u32 	[%r5], %r113;
	st.shared.u32 	[%r6], %r113;
	st.shared.u32 	[%r7], %r113;
$L__BB2_11:
	ld.param.u64 	%rd49, [_Z14process_queuesPV14_threads_queueS1_iPVhS3__param_4];
	ld.param.u64 	%rd48, [_Z14process_queuesPV14_threads_queueS1_iPVhS3__param_3];
	cvta.to.global.u64 	%rd5, %rd49;
	cvta.to.global.u64 	%rd6, %rd48;
	add.s32 	%r115, %r3, -1;
	setp.lt.u32 	%p13, %r115, 3;
	ld.shared.u32 	%r116, [_ZZ14process_queuesPV14_threads_queueS1_iPVhS3_E6req_id];
	shl.b32 	%r16, %r116, 10;
	or.b32  	%r17, %r4, %r16;
	mov.b32 	%r324, 0;
	@%p13 bra 	$L__BB2_14;
	and.b32  	%r117, %r3, 2044;
	neg.s32 	%r323, %r117;
	add.s32 	%r118, %r4, %r2;
	add.s32 	%r322, %r118, %r16;
	shl.b32 	%r119, %r2, 1;
	add.s32 	%r120, %r4, %r119;
	add.s32 	%r321, %r120, %r16;
	mad.lo.s32 	%r121, %r2, 3, %r4;
	add.s32 	%r320, %r121, %r16;
	mov.u32 	%r318, %r4;
	mov.u32 	%r319, %r17;
$L__BB2_13:
	and.b32  	%r324, %r3, 2044;
	cvt.u64.u32 	%rd20, %r319;
	add.s64 	%rd21, %rd6, %rd20;
	ld.volatile.global.u8 	%rs80, [%rd21];
	mov.u32 	%r122, _ZZ14process_queuesPV14_threads_queueS1_iPVhS3_E8s_image1;
	add.s32 	%r123, %r122, %r318;
	st.shared.u8 	[%r123], %rs80;
	add.s64 	%rd22, %rd5, %rd20;
	ld.volatile.global.u8 	%rs81, [%rd22];
	mov.u32 	%r124, _ZZ14process_queuesPV14_threads_queueS1_iPVhS3_E8s_image2;
	add.s32 	%r125, %r124, %r318;
	st.shared.u8 	[%r125], %rs81;
	mov.u32 	%r126, _ZZ14process_queuesPV14_threads_queueS1_iPVhS3_E8pattern1;
	add.s32 	%r127, %r126, %r318;
	mov.b16 	%rs82, 0;
	st.shared.u8 	[%r127], %rs82;
	mov.u32 	%r128, _ZZ14process_queuesPV14_threads_queueS1_iPVhS3_E8pattern2;
	add.s32 	%r129, %r128, %r318;
	st.shared.u8 	[%r129], %rs82;
	cvt.u64.u32 	%rd23, %r322;
	add.s64 	%rd24, %rd6, %rd23;
	ld.volatile.global.u8 	%rs83, [%rd24];
	add.s32 	%r130, %r123, %r2;
	st.shared.u8 	[%r130], %rs83;
	add.s64 	%rd25, %rd5, %rd23;
	ld.volatile.global.u8 	%rs84, [%rd25];
	add.s32 	%r131, %r125, %r2;
	st.shared.u8 	[%r131], %rs84;
	add.s32 	%r132, %r127, %r2;
	st.shared.u8 	[%r132], %rs82;
	add.s32 	%r133, %r129, %r2;
	st.shared.u8 	[%r133], %rs82;
	cvt.u64.u32 	%rd26, %r321;
	add.s64 	%rd27, %rd6, %rd26;
	ld.volatile.global.u8 	%rs85, [%rd27];
	add.s32 	%r134, %r14, %r318;
	st.shared.u8 	[%r134], %rs85;
	add.s64 	%rd28, %rd5, %rd26;
	ld.volatile.global.u8 	%rs86, [%rd28];
	add.s32 	%r135, %r12, %r318;
	st.shared.u8 	[%r135], %rs86;
	add.s32 	%r136, %r11, %r318;
	st.shared.u8 	[%r136], %rs82;
	add.s32 	%r137, %r10, %r318;
	st.shared.u8 	[%r137], %rs82;
	cvt.u64.u32 	%rd29, %r320;
	add.s64 	%rd30, %rd6, %rd29;
	ld.volatile.global.u8 	%rs87, [%rd30];
	add.s32 	%r138, %r15, %r318;
	st.shared.u8 	[%r138], %rs87;
	add.s64 	%rd31, %rd5, %rd29;
	ld.volatile.global.u8 	%rs88, [%rd31];
	add.s32 	%r139, %r13, %r318;
	st.shared.u8 	[%r139], %rs88;
	mul.lo.s32 	%r140, %r2, 3;
	add.s32 	%r141, %r127, %r140;
	st.shared.u8 	[%r141], %rs82;
	add.s32 	%r142, %r129, %r140;
	st.shared.u8 	[%r142], %rs82;
	add.s32 	%r323, %r323, 4;
	shl.b32 	%r143, %r2, 2;
	add.s32 	%r322, %r322, %r143;
	add.s32 	%r321, %r321, %r143;
	add.s32 	%r320, %r320, %r143;
	add.s32 	%r319, %r319, %r143;
	add.s32 	%r318, %r318, %r143;
	setp.ne.s32 	%p14, %r323, 0;
	@%p14 bra 	$L__BB2_13;
$L__BB2_14:
	setp.eq.s32 	%p15, %r8, 0;
	@%p15 bra 	$L__BB2_18;
	setp.eq.s32 	%p16, %r8, 1;
	mul.lo.s32 	%r144, %r324, %r2;
	add.s32 	%r36, %r144, %r17;
	cvt.u64.u32 	%rd32, %r36;
	add.s64 	%rd33, %rd6, %rd32;
	ld.volatile.global.u8 	%rs89, [%rd33];
	add.s32 	%r145, %r144, %r4;
	mov.u32 	%r146, _ZZ14process_queuesPV14_threads_queueS1_iPVhS3_E8s_image1;
	add.s32 	%r37, %r146, %r145;
	st.shared.u8 	[%r37], %rs89;
	add.s64 	%rd34, %rd5, %rd32;
	ld.volatile.global.u8 	%rs90, [%rd34];
	mov.u32 	%r147, _ZZ14process_queuesPV14_threads_queueS1_iPVhS3_E8s_image2;
	add.s32 	%r38, %r147, %r145;
	st.shared.u8 	[%r38], %rs90;
	mov.u32 	%r148, _ZZ14process_queuesPV14_threads_queueS1_iPVhS3_E8pattern1;
	add.s32 	%r39, %r148, %r145;
	mov.b16 	%rs91, 0;
	st.shared.u8 	[%r39], %rs91;
	mov.u32 	%r149, _ZZ14process_queuesPV14_threads_queueS1_iPVhS3_E8pattern2;
	add.s32 	%r40, %r149, %r145;
	st.shared.u8 	[%r40], %rs91;
	@%p16 bra 	$L__BB2_18;
	setp.eq.s32 	%p17, %r8, 2;
	add.s32 	%r41, %r36, %r2;
	cvt.u64.u32 	%rd35, %r41;
	add.s64 	%rd36, %rd6, %rd35;
	ld.volatile.global.u8 	%rs92, [%rd36];
	add.s32 	%r42, %r37, %r2;
	st.shared.u8 	[%r42], %rs92;
	add.s64 	%rd37, %rd5, %rd35;
	ld.volatile.global.u8 	%rs93, [%rd37];
	add.s32 	%r43, %r38, %r2;
	st.shared.u8 	[%r43], %rs93;
	add.s32 	%r44, %r39, %r2;
	mov.b16 	%rs94, 0;
	st.shared.u8 	[%r44], %rs94;
	add.s32 	%r45, %r40, %r2;
	st.shared.u8 	[%r45], %rs94;
	@%p17 bra 	$L__BB2_18;
	add.s32 	%r150, %r41, %r2;
	cvt.u64.u32 	%rd38, %r150;
	add.s64 	%rd39, %rd6, %rd38;
	ld.volatile.global.u8 	%rs95, [%rd39];
	add.s32 	%r151, %r42, %r2;
	st.shared.u8 	[%r151], %rs95;
	add.s64 	%rd40, %rd5, %rd38;
	ld.volatile.global.u8 	%rs96, [%rd40];
	add.s32 	%r152, %r43, %r2;
	st.shared.u8 	[%r152], %rs96;
	add.s32 	%r153, %r44, %r2;
	mov.b16 	%rs97, 0;
	st.shared.u8 	[%r153], %rs97;
	add.s32 	%r154, %r45, %r2;
	st.shared.u8 	[%r154], %rs97;
$L__BB2_18:
	membar.cta;
	ld.shared.u8 	%rs98, [_ZZ14process_queuesPV14_threads_queueS1_iPVhS3_E7was_deq];
	setp.eq.s16 	%p18, %rs98, 0;
	@%p18 bra 	$L__BB2_55;
	mov.b32 	%r325, 0;
$L__BB2_20:
	mad.lo.s32 	%r47, %r325, %r2, %r4;
	shr.u32 	%r156, %r47, 5;
	and.b32  	%r48, %r47, 31;
	and.b32  	%r157, %r47, 2147483647;
	mov.u32 	%r158, _ZZ14process_queuesPV14_threads_queueS1_iPVhS3_E8s_image1;
	add.s32 	%r49, %r158, %r157;
	ld.shared.u8 	%rs1, [%r49];
	add.s32 	%r50, %r156, -33;
	setp.lt.u32 	%p19, %r50, -32;
	setp.eq.s32 	%p1, %r48, 0;
	or.pred  	%p20, %p19, %p1;
	mov.b16 	%rs166, 0;
	@%p20 bra 	$L__BB2_22;
	ld.shared.u8 	%rs100, [%r49+-33];
	setp.lt.u16 	%p21, %rs100, %rs1;
	selp.b16 	%rs166, 0, -128, %p21;
$L__BB2_22:
	setp.lt.u32 	%p22, %r50, -32;
	@%p22 bra 	$L__BB2_24;
	ld.shared.u8 	%rs102, [%r49+-32];
	setp.lt.u16 	%p23, %rs102, %rs1;
	selp.b16 	%rs104, 0, 64, %p23;
	or.b16  	%rs166, %rs104, %rs166;
$L__BB2_24:
	setp.lt.u32 	%p24, %r50, -32;
	setp.eq.s32 	%p25, %r48, 31;
	or.pred  	%p26, %p25, %p24;
	@%p26 bra 	$L__BB2_26;
	ld.shared.u8 	%rs105, [%r49+-31];
	setp.lt.u16 	%p27, %rs105, %rs1;
	selp.b16 	%rs107, 0, 32, %p27;
	or.b16  	%rs166, %rs107, %rs166;
$L__BB2_26:
	setp.eq.s32 	%p28, %r48, 31;
	setp.gt.u32 	%p29, %r47, 1023;
	or.pred  	%p30, %p29, %p28;
	@%p30 bra 	$L__BB2_28;
	ld.shared.u8 	%rs108, [%r49+1];
	setp.lt.u16 	%p31, %rs108, %rs1;
	selp.b16 	%rs110, 0, 16, %p31;
	or.b16  	%rs166, %rs110, %rs166;
$L__BB2_28:
	setp.eq.s32 	%p32, %r48, 31;
	setp.gt.u32 	%p33, %r47, 991;
	or.pred  	%p34, %p33, %p32;
	@%p34 bra 	$L__BB2_30;
	ld.shared.u8 	%rs111, [%r49+33];
	setp.lt.u16 	%p35, %rs111, %rs1;
	selp.b16 	%rs113, 0, 8, %p35;
	or.b16  	%rs166, %rs113, %rs166;
$L__BB2_30:
	setp.gt.u32 	%p37, %r47, 991;
	mov.pred 	%p129, -1;
	@%p37 bra 	$L__BB2_32;
	ld.shared.u8 	%rs114, [%r49+32];
	setp.lt.u16 	%p38, %rs114, %rs1;
	selp.b16 	%rs116, 0, 4, %p38;
	or.b16  	%rs166, %rs116, %rs166;
	mov.pred 	%p129, %p1;
$L__BB2_32:
	@%p129 bra 	$L__BB2_34;
	ld.shared.u8 	%rs117, [%r49+31];
	setp.lt.u16 	%p39, %rs117, %rs1;
	selp.b16 	%rs119, 0, 2, %p39;
	or.b16  	%rs166, %rs119, %rs166;
$L__BB2_34:
	setp.gt.u32 	%p40, %r47, 1023;
	setp.eq.s32 	%p41, %r48, 0;
	or.pred  	%p42, %p40, %p41;
	@%p42 bra 	$L__BB2_36;
	ld.shared.u8 	%rs120, [%r49+-1];
	setp.ge.u16 	%p43, %rs120, %rs1;
	selp.u16 	%rs122, 1, 0, %p43;
	or.b16  	%rs166, %rs166, %rs122;
$L__BB2_36:
	mov.u32 	%r159, _ZZ14process_queuesPV14_threads_queueS1_iPVhS3_E8pattern1;
	add.s32 	%r160, %r159, %r47;
	st.shared.u8 	[%r160], %rs166;
	add.s32 	%r325, %r325, 1;
	setp.ne.s32 	%p44, %r325, %r3;
	@%p44 bra 	$L__BB2_20;
	mov.b32 	%r326, 0;
$L__BB2_38:
	mad.lo.s32 	%r53, %r326, %r2, %r4;
	shr.u32 	%r162, %r53, 5;
	and.b32  	%r54, %r53, 31;
	and.b32  	%r163, %r53, 2147483647;
	mov.u32 	%r164, _ZZ14process_queuesPV14_threads_queueS1_iPVhS3_E8s_image2;
	add.s32 	%r55, %r164, %r163;
	ld.shared.u8 	%rs18, [%r55];
	add.s32 	%r56, %r162, -33;
	setp.lt.u32 	%p45, %r56, -32;
	setp.eq.s32 	%p3, %r54, 0;
	or.pred  	%p46, %p45, %p3;
	mov.b16 	%rs174, 0;
	@%p46 bra 	$L__BB2_40;
	ld.shared.u8 	%rs124, [%r55+-33];
	setp.lt.u16 	%p47, %rs124, %rs18;
	selp.b16 	%rs174, 0, -128, %p47;
$L__BB2_40:
	setp.lt.u32 	%p48, %r56, -32;
	@%p48 bra 	$L__BB2_42;
	ld.shared.u8 	%rs126, [%r55+-32];
	setp.lt.u16 	%p49, %rs126, %rs18;
	selp.b16 	%rs128, 0, 64, %p49;
	or.b16  	%rs174, %rs128, %rs174;
$L__BB2_42:
	setp.lt.u32 	%p50, %r56, -32;
	setp.eq.s32 	%p51, %r54, 31;
	or.pred  	%p52, %p51, %p50;
	@%p52 bra 	$L__BB2_44;
	ld.shared.u8 	%rs129, [%r55+-31];
	setp.lt.u16 	%p53, %rs129, %rs18;
	selp.b16 	%rs131, 0, 32, %p53;
	or.b16  	%rs174, %rs131, %rs174;
$L__BB2_44:
	setp.eq.s32 	%p54, %r54, 31;
	setp.gt.u32 	%p55, %r53, 1023;
	or.pred  	%p56, %p55, %p54;
	@%p56 bra 	$L__BB2_46;
	ld.shared.u8 	%rs132, [%r55+1];
	setp.lt.u16 	%p57, %rs132, %rs18;
	selp.b16 	%rs134, 0, 16, %p57;
	or.b16  	%rs174, %rs134, %rs174;
$L__BB2_46:
	setp.eq.s32 	%p58, %r54, 31;
	setp.gt.u32 	%p59, %r53, 991;
	or.pred  	%p60, %p59, %p58;
	@%p60 bra 	$L__BB2_48;
	ld.shared.u8 	%rs135, [%r55+33];
	setp.lt.u16 	%p61, %rs135, %rs18;
	selp.b16 	%rs137, 0, 8, %p61;
	or.b16  	%rs174, %rs137, %rs174;
$L__BB2_48:
	setp.gt.u32 	%p63, %r53, 991;
	mov.pred 	%p130, -1;
	@%p63 bra 	$L__BB2_50;
	ld.shared.u8 	%rs138, [%r55+32];
	setp.lt.u16 	%p64, %rs138, %rs18;
	selp.b16 	%rs140, 0, 4, %p64;
	or.b16  	%rs174, %rs140, %rs174;
	mov.pred 	%p130, %p3;
$L__BB2_50:
	@%p130 bra 	$L__BB2_52;
	ld.shared.u8 	%rs141, [%r55+31];
	setp.lt.u16 	%p65, %rs141, %rs18;
	selp.b16 	%rs143, 0, 2, %p65;
	or.b16  	%rs174, %rs143, %rs174;
$L__BB2_52:
	setp.gt.u32 	%p66, %r53, 1023;
	setp.eq.s32 	%p67, %r54, 0;
	or.pred  	%p68, %p66, %p67;
	@%p68 bra 	$L__BB2_54;
	ld.shared.u8 	%rs144, [%r55+-1];
	setp.ge.u16 	%p69, %rs144, %rs18;
	selp.u16 	%rs146, 1, 0, %p69;
	or.b16  	%rs174, %rs174, %rs146;
$L__BB2_54:
	mov.u32 	%r165, _ZZ14process_queuesPV14_threads_queueS1_iPVhS3_E8pattern2;
	add.s32 	%r166, %r165, %r53;
	st.shared.u8 	[%r166], %rs174;
	add.s32 	%r326, %r326, 1;
	setp.ne.s32 	%p70, %r326, %r3;
	@%p70 bra 	$L__BB2_38;
$L__BB2_55:
	membar.cta;
	ld.shared.u8 	%rs147, [_ZZ14process_queuesPV14_threads_queueS1_iPVhS3_E7was_deq];
	setp.eq.s16 	%p71, %rs147, 0;
	@%p71 bra 	$L__BB2_127;
	add.s32 	%r168, %r3, -1;
	setp.lt.u32 	%p72, %r168, 7;
	mov.b32 	%r329, 0;
	@%p72 bra 	$L__BB2_91;
	mov.b32 	%r327, 0;
$L__BB2_58:
	.pragma "nounroll";
	mad.lo.s32 	%r59, %r327, %r2, %r4;
	mov.u32 	%r170, _ZZ14process_queuesPV14_threads_queueS1_iPVhS3_E8pattern1;
	add.s32 	%r60, %r170, %r59;
	ld.shared.u8 	%rs35, [%r60];
	setp.eq.s16 	%p73, %rs35, 0;
	@%p73 bra 	$L__BB2_60;
	mul.wide.u16 	%r171, %rs35, 4;
	mov.u32 	%r172, _ZZ14process_queuesPV14_threads_queueS1_iPVhS3_E7s_hist1;
	add.s32 	%r173, %r172, %r171;
	atom.shared.add.u32 	%r174, [%r173], 1;
$L__BB2_60:
	mov.u32 	%r175, _ZZ14process_queuesPV14_threads_queueS1_iPVhS3_E8pattern2;
	add.s32 	%r61, %r175, %r59;
	ld.shared.u8 	%rs36, [%r61];
	setp.eq.s16 	%p74, %rs36, 0;
	@%p74 bra 	$L__BB2_62;
	mul.wide.u16 	%r176, %rs36, 4;
	mov.u32 	%r177, _ZZ14process_queuesPV14_threads_queueS1_iPVhS3_E7s_hist2;
	add.s32 	%r178, %r177, %r176;
	atom.shared.add.u32 	%r179, [%r178], 1;
$L__BB2_62:
	membar.cta;
	add.s32 	%r62, %r60, %r2;
	ld.shared.u8 	%rs37, [%r62];
	setp.eq.s16 	%p75, %rs37, 0;
	@%p75 bra 	$L__BB2_64;
	mul.wide.u16 	%r180, %rs37, 4;
	mov.u32 	%r181, _ZZ14process_queuesPV14_threads_queueS1_iPVhS3_E7s_hist1;
	add.s32 	%r182, %r181, %r180;
	atom.shared.add.u32 	%r183, [%r182], 1;
$L__BB2_64:
	add.s32 	%r63, %r61, %r2;
	ld.shared.u8 	%rs38, [%r63];
	setp.eq.s16 	%p76, %rs38, 0;
	@%p76 bra 	$L__BB2_66;
	mul.wide.u16 	%r184, %rs38, 4;
	mov.u32 	%r185, _ZZ14process_queuesPV14_threads_queueS1_iPVhS3_E7s_hist2;
	add.s32 	%r186, %r185, %r184;
	atom.shared.add.u32 	%r187, [%r186], 1;
$L__BB2_66:
	membar.cta;
	add.s32 	%r64, %r62, %r2;
	ld.shared.u8 	%rs39, [%r64];
	setp.eq.s16 	%p77, %rs39, 0;
	@%p77 bra 	$L__BB2_68;
	mul.wide.u16 	%r188, %rs39, 4;
	mov.u32 	%r189, _ZZ14process_queuesPV14_threads_queueS1_iPVhS3_E7s_hist1;
	add.s32 	%r190, %r189, %r188;
	atom.shared.add.u32 	%r191, [%r190], 1;
$L__BB2_68:
	add.s32 	%r65, %r63, %r2;
	ld.shared.u8 	%rs40, [%r65];
	setp.eq.s16 	%p78, %rs40, 0;
	@%p78 bra 	$L__BB2_70;
	mul.wide.u16 	%r192, %rs40, 4;
	mov.u32 	%r193, _ZZ14process_queuesPV14_threads_queueS1_iPVhS3_E7s_hist2;
	add.s32 	%r194, %r193, %r192;
	atom.shared.add.u32 	%r195, [%r194], 1;
$L__BB2_70:
	membar.cta;
	add.s32 	%r66, %r64, %r2;
	ld.shared.u8 	%rs41, [%r66];
	setp.eq.s16 	%p79, %rs41, 0;
	@%p79 bra 	$L__BB2_72;
	mul.wide.u16 	%r196, %rs41, 4;
	mov.u32 	%r197, _ZZ14process_queuesPV14_threads_queueS1_iPVhS3_E7s_hist1;
	add.s32 	%r198, %r197, %r196;
	atom.shared.add.u32 	%r199, [%r198], 1;
$L__BB2_72:
	add.s32 	%r67, %r65, %r2;
	ld.shared.u8 	%rs42, [%r67];
	setp.eq.s16 	%p80, %rs42, 0;
	@%p80 bra 	$L__BB2_74;
	mul.wide.u16 	%r200, %rs42, 4;
	mov.u32 	%r201, _ZZ14process_queuesPV14_threads_queueS1_iPVhS3_E7s_hist2;
	add.s32 	%r202, %r201, %r200;
	atom.shared.add.u32 	%r203, [%r202], 1;
$L__BB2_74:
	membar.cta;
	add.s32 	%r68, %r66, %r2;
	ld.shared.u8 	%rs43, [%r68];
	setp.eq.s16 	%p81, %rs43, 0;
	@%p81 bra 	$L__BB2_76;
	mul.wide.u16 	%r204, %rs43, 4;
	mov.u32 	%r205, _ZZ14process_queuesPV14_threads_queueS1_iPVhS3_E7s_hist1;
	add.s32 	%r206, %r205, %r204;
	atom.shared.add.u32 	%r207, [%r206], 1;
$L__BB2_76:
	add.s32 	%r69, %r67, %r2;
	ld.shared.u8 	%rs44, [%r69];
	setp.eq.s16 	%p82, %rs44, 0;
	@%p82 bra 	$L__BB2_78;
	mul.wide.u16 	%r208, %rs44, 4;
	mov.u32 	%r209, _ZZ14process_queuesPV14_threads_queueS1_iPVhS3_E7s_hist2;
	add.s32 	%r210, %r209, %r208;
	atom.shared.add.u32 	%r211, [%r210], 1;
$L__BB2_78:
	membar.cta;
	add.s32 	%r70, %r68, %r2;
	ld.shared.u8 	%rs45, [%r70];
	setp.eq.s16 	%p83, %rs45, 0;
	@%p83 bra 	$L__BB2_80;
	mul.wide.u16 	%r212, %rs45, 4;
	mov.u32 	%r213, _ZZ14process_queuesPV14_threads_queueS1_iPVhS3_E7s_hist1;
	add.s32 	%r214, %r213, %r212;
	atom.shared.add.u32 	%r215, [%r214], 1;
$L__BB2_80:
	add.s32 	%r71, %r69, %r2;
	ld.shared.u8 	%rs46, [%r71];
	setp.eq.s16 	%p84, %rs46, 0;
	@%p84 bra 	$L__BB2_82;
	mul.wide.u16 	%r216, %rs46, 4;
	mov.u32 	%r217, _ZZ14process_queuesPV14_threads_queueS1_iPVhS3_E7s_hist2;
	add.s32 	%r218, %r217, %r216;
	atom.shared.add.u32 	%r219, [%r218], 1;
$L__BB2_82:
	membar.cta;
	add.s32 	%r72, %r70, %r2;
	ld.shared.u8 	%rs47, [%r72];
	setp.eq.s16 	%p85, %rs47, 0;
	@%p85 bra 	$L__BB2_84;
	mul.wide.u16 	%r220, %rs47, 4;
	mov.u32 	%r221, _ZZ14process_queuesPV14_threads_queueS1_iPVhS3_E7s_hist1;
	add.s32 	%r222, %r221, %r220;
	atom.shared.add.u32 	%r223, [%r222], 1;
$L__BB2_84:
	add.s32 	%r73, %r71, %r2;
	ld.shared.u8 	%rs48, [%r73];
	setp.eq.s16 	%p86, %rs48, 0;
	@%p86 bra 	$L__BB2_86;
	mul.wide.u16 	%r224, %rs48, 4;
	mov.u32 	%r225, _ZZ14process_queuesPV14_threads_queueS1_iPVhS3_E7s_hist2;
	add.s32 	%r226, %r225, %r224;
	atom.shared.add.u32 	%r227, [%r226], 1;
$L__BB2_86:
	membar.cta;
	add.s32 	%r228, %r72, %r2;
	ld.shared.u8 	%rs49, [%r228];
	setp.eq.s16 	%p87, %rs49, 0;
	@%p87 bra 	$L__BB2_88;
	mul.wide.u16 	%r229, %rs49, 4;
	mov.u32 	%r230, _ZZ14process_queuesPV14_threads_queueS1_iPVhS3_E7s_hist1;
	add.s32 	%r231, %r230, %r229;
	atom.shared.add.u32 	%r232, [%r231], 1;
$L__BB2_88:
	add.s32 	%r233, %r73, %r2;
	ld.shared.u8 	%rs50, [%r233];
	setp.eq.s16 	%p88, %rs50, 0;
	@%p88 bra 	$L__BB2_90;
	mul.wide.u16 	%r234, %rs50, 4;
	mov.u32 	%r235, _ZZ14process_queuesPV14_threads_queueS1_iPVhS3_E7s_hist2;
	add.s32 	%r236, %r235, %r234;
	atom.shared.add.u32 	%r237, [%r236], 1;
$L__BB2_90:
	membar.cta;
	add.s32 	%r327, %r327, 8;
	and.b32  	%r329, %r3, 2040;
	setp.ne.s32 	%p89, %r327, %r329;
	@%p89 bra 	$L__BB2_58;
$L__BB2_91:
	setp.eq.s32 	%p90, %r9, 0;
	@%p90 bra 	$L__BB2_127;
	setp.lt.u32 	%p91, %r9, 4;
	@%p91 bra 	$L__BB2_110;
	mad.lo.s32 	%r77, %r329, %r2, %r4;
	mov.u32 	%r238, _ZZ14process_queuesPV14_threads_queueS1_iPVhS3_E8pattern1;
	add.s32 	%r78, %r238, %r77;
	ld.shared.u8 	%rs51, [%r78];
	setp.eq.s16 	%p92, %rs51, 0;
	@%p92 bra 	$L__BB2_95;
	mul.wide.u16 	%r239, %rs51, 4;
	mov.u32 	%r240, _ZZ14process_queuesPV14_threads_queueS1_iPVhS3_E7s_hist1;
	add.s32 	%r241, %r240, %r239;
	atom.shared.add.u32 	%r242, [%r241], 1;
$L__BB2_95:
	mov.u32 	%r243, _ZZ14process_queuesPV14_threads_queueS1_iPVhS3_E8pattern2;
	add.s32 	%r79, %r243, %r77;
	ld.shared.u8 	%rs52, [%r79];
	setp.eq.s16 	%p93, %rs52, 0;
	@%p93 bra 	$L__BB2_97;
	mul.wide.u16 	%r244, %rs52, 4;
	mov.u32 	%r245, _ZZ14process_queuesPV14_threads_queueS1_iPVhS3_E7s_hist2;
	add.s32 	%r246, %r245, %r244;
	atom.shared.add.u32 	%r247, [%r246], 1;
$L__BB2_97:
	membar.cta;
	add.s32 	%r80, %r78, %r2;
	ld.shared.u8 	%rs53, [%r80];
	setp.eq.s16 	%p94, %rs53, 0;
	@%p94 bra 	$L__BB2_99;
	mul.wide.u16 	%r248, %rs53, 4;
	mov.u32 	%r249, _ZZ14process_queuesPV14_threads_queueS1_iPVhS3_E7s_hist1;
	add.s32 	%r250, %r249, %r248;
	atom.shared.add.u32 	%r251, [%r250], 1;
$L__BB2_99:
	add.s32 	%r81, %r79, %r2;
	ld.shared.u8 	%rs54, [%r81];
	setp.eq.s16 	%p95, %rs54, 0;
	@%p95 bra 	$L__BB2_101;
	mul.wide.u16 	%r252, %rs54, 4;
	mov.u32 	%r253, _ZZ14process_queuesPV14_threads_queueS1_iPVhS3_E7s_hist2;
	add.s32 	%r254, %r253, %r252;
	atom.shared.add.u32 	%r255, [%r254], 1;
$L__BB2_101:
	membar.cta;
	add.s32 	%r82, %r80, %r2;
	ld.shared.u8 	%rs55, [%r82];
	setp.eq.s16 	%p96, %rs55, 0;
	@%p96 bra 	$L__BB2_103;
	mul.wide.u16 	%r256, %rs55, 4;
	mov.u32 	%r257, _ZZ14process_queuesPV14_threads_queueS1_iPVhS3_E7s_hist1;
	add.s32 	%r258, %r257, %r256;
	atom.shared.add.u32 	%r259, [%r258], 1;
$L__BB2_103:
	add.s32 	%r83, %r81, %r2;
	ld.shared.u8 	%rs56, [%r83];
	setp.eq.s16 	%p97, %rs56, 0;
	@%p97 bra 	$L__BB2_105;
	mul.wide.u16 	%r260, %rs56, 4;
	mov.u32 	%r261, _ZZ14process_queuesPV14_threads_queueS1_iPVhS3_E7s_hist2;
	add.s32 	%r262, %r261, %r260;
	atom.shared.add.u32 	%r263, [%r262], 1;
$L__BB2_105:
	membar.cta;
	add.s32 	%r264, %r82, %r2;
	ld.shared.u8 	%rs57, [%r264];
	setp.eq.s16 	%p98, %rs57, 0;
	@%p98 bra 	$L__BB2_107;
	mul.wide.u16 	%r265, %rs57, 4;
	mov.u32 	%r266, _ZZ14process_queuesPV14_threads_queueS1_iPVhS3_E7s_hist1;
	add.s32 	%r267, %r266, %r265;
	atom.shared.add.u32 	%r268, [%r267], 1;
$L__BB2_107:
	add.s32 	%r269, %r83, %r2;
	ld.shared.u8 	%rs58, [%r269];
	setp.eq.s16 	%p99, %rs58, 0;
	@%p99 bra 	$L__BB2_109;
	mul.wide.u16 	%r270, %rs58, 4;
	mov.u32 	%r271, _ZZ14process_queuesPV14_threads_queueS1_iPVhS3_E7s_hist2;
	add.s32 	%r272, %r271, %r270;
	atom.shared.add.u32 	%r273, [%r272], 1;
$L__BB2_109:
	membar.cta;
	add.s32 	%r329, %r329, 4;
$L__BB2_110:
	setp.eq.s32 	%p100, %r8, 0;
	@%p100 bra 	$L__BB2_127;
	setp.eq.s32 	%p101, %r8, 1;
	@%p101 bra 	$L__BB2_121;
	mad.lo.s32 	%r86, %r329, %r2, %r4;
	mov.u32 	%r274, _ZZ14process_queuesPV14_threads_queueS1_iPVhS3_E8pattern1;
	add.s32 	%r87, %r274, %r86;
	ld.shared.u8 	%rs59, [%r87];
	setp.eq.s16 	%p102, %rs59, 0;
	@%p102 bra 	$L__BB2_114;
	mul.wide.u16 	%r275, %rs59, 4;
	mov.u32 	%r276, _ZZ14process_queuesPV14_threads_queueS1_iPVhS3_E7s_hist1;
	add.s32 	%r277, %r276, %r275;
	atom.shared.add.u32 	%r278, [%r277], 1;
$L__BB2_114:
	mov.u32 	%r279, _ZZ14process_queuesPV14_threads_queueS1_iPVhS3_E8pattern2;
	add.s32 	%r88, %r279, %r86;
	ld.shared.u8 	%rs60, [%r88];
	setp.eq.s16 	%p103, %rs60, 0;
	@%p103 bra 	$L__BB2_116;
	mul.wide.u16 	%r280, %rs60, 4;
	mov.u32 	%r281, _ZZ14process_queuesPV14_threads_queueS1_iPVhS3_E7s_hist2;
	add.s32 	%r282, %r281, %r280;
	atom.shared.add.u32 	%r283, [%r282], 1;
$L__BB2_116:
	membar.cta;
	add.s32 	%r284, %r87, %r2;
	ld.shared.u8 	%rs61, [%r284];
	setp.eq.s16 	%p104, %rs61, 0;
	@%p104 bra 	$L__BB2_118;
	mul.wide.u16 	%r285, %rs61, 4;
	mov.u32 	%r286, _ZZ14process_queuesPV14_threads_queueS1_iPVhS3_E7s_hist1;
	add.s32 	%r287, %r286, %r285;
	atom.shared.add.u32 	%r288, [%r287], 1;
$L__BB2_118:
	add.s32 	%r289, %r88, %r2;
	ld.shared.u8 	%rs62, [%r289];
	setp.eq.s16 	%p105, %rs62, 0;
	@%p105 bra 	$L__BB2_120;
	mul.wide.u16 	%r290, %rs62, 4;
	mov.u32 	%r291, _ZZ14process_queuesPV14_threads_queueS1_iPVhS3_E7s_hist2;
	add.s32 	%r292, %r291, %r290;
	atom.shared.add.u32 	%r293, [%r292], 1;
$L__BB2_120:
	membar.cta;
	add.s32 	%r329, %r329, 2;
$L__BB2_121:
	and.b32  	%r294, %r3, 1;
	setp.eq.b32 	%p106, %r294, 1;
	not.pred 	%p107, %p106;
	@%p107 bra 	$L__BB2_127;
	mad.lo.s32 	%r91, %r329, %r2, %r4;
	mov.u32 	%r295, _ZZ14process_queuesPV14_threads_queueS1_iPVhS3_E8pattern1;
	add.s32 	%r296, %r295, %r91;
	ld.shared.u8 	%rs63, [%r296];
	setp.eq.s16 	%p108, %rs63, 0;
	@%p108 bra 	$L__BB2_124;
	mul.wide.u16 	%r297, %rs63, 4;
	mov.u32 	%r298, _ZZ14process_queuesPV14_threads_queueS1_iPVhS3_E7s_hist1;
	add.s32 	%r299, %r298, %r297;
	atom.shared.add.u32 	%r300, [%r299], 1;
$L__BB2_124:
	mov.u32 	%r301, _ZZ14process_queuesPV14_threads_queueS1_iPVhS3_E8pattern2;
	add.s32 	%r302, %r301, %r91;
	ld.shared.u8 	%rs64, [%r302];
	setp.eq.s16 	%p109, %rs64, 0;
	@%p109 bra 	$L__BB2_126;
	mul.wide.u16 	%r303, %rs64, 4;
	mov.u32 	%r304, _ZZ14process_queuesPV14_threads_queueS1_iPVhS3_E7s_hist2;
	add.s32 	%r305, %r304, %r303;
	atom.shared.add.u32 	%r306, [%r305], 1;
$L__BB2_126:
	membar.cta;
$L__BB2_127:
	setp.gt.u32 	%p110, %r4, 255;
	membar.cta;
	ld.shared.u8 	%rs148, [_ZZ14process_queuesPV14_threads_queueS1_iPVhS3_E7was_deq];
	setp.eq.s16 	%p111, %rs148, 0;
	or.pred  	%p112, %p110, %p111;
	@%p112 bra 	$L__BB2_130;
	ld.shared.u32 	%r92, [%r5];
	and.b32  	%r307, %r92, 2147483647;
	setp.eq.s32 	%p113, %r307, 0;
	@%p113 bra 	$L__BB2_130;
	ld.shared.u32 	%r308, [%r6];
	sub.s32 	%r309, %r92, %r308;
	mul.lo.s32 	%r310, %r309, %r309;
	cvt.rn.f32.u32 	%f1, %r310;
	add.s32 	%r311, %r92, %r308;
	cvt.rn.f32.s32 	%f2, %r311;
	div.rn.f32 	%f3, %f1, %f2;
	st.shared.f32 	[%r7], %f3;
	membar.gl;
$L__BB2_130:
	setp.gt.u32 	%p114, %r4, 255;
	bar.sync 	0;
	ld.shared.u8 	%rs149, [_ZZ14process_queuesPV14_threads_queueS1_iPVhS3_E7was_deq];
	setp.eq.s16 	%p115, %rs149, 0;
	or.pred  	%p116, %p114, %p115;
	@%p116 bra 	$L__BB2_148;
	setp.gt.u32 	%p117, %r4, 127;
	membar.cta;
	@%p117 bra 	$L__BB2_133;
	ld.shared.f32 	%f4, [%r7];
	ld.shared.f32 	%f5, [%r7+512];
	add.f32 	%f6, %f4, %f5;
	st.shared.f32 	[%r7], %f6;
	membar.gl;
$L__BB2_133:
	setp.gt.u32 	%p118, %r4, 63;
	bar.sync 	0;
	@%p118 bra 	$L__BB2_135;
	ld.shared.f32 	%f7, [%r7];
	ld.shared.f32 	%f8, [%r7+256];
	add.f32 	%f9, %f7, %f8;
	st.shared.f32 	[%r7], %f9;
	membar.gl;
$L__BB2_135:
	setp.gt.u32 	%p119, %r4, 31;
	bar.sync 	0;
	@%p119 bra 	$L__BB2_137;
	ld.shared.f32 	%f10, [%r7];
	ld.shared.f32 	%f11, [%r7+128];
	add.f32 	%f12, %f10, %f11;
	st.shared.f32 	[%r7], %f12;
	membar.gl;
$L__BB2_137:
	setp.gt.u32 	%p120, %r4, 15;
	bar.sync 	0;
	@%p120 bra 	$L__BB2_139;
	ld.shared.f32 	%f13, [%r7];
	ld.shared.f32 	%f14, [%r7+64];
	add.f32 	%f15, %f13, %f14;
	st.shared.f32 	[%r7], %f15;
	membar.gl;
$L__BB2_139:
	setp.gt.u32 	%p121, %r4, 7;
	bar.sync 	0;
	@%p121 bra 	$L__BB2_141;
	ld.shared.f32 	%f16, [%r7];
	ld.shared.f32 	%f17, [%r7+32];
	add.f32 	%f18, %f16, %f17;
	st.shared.f32 	[%r7], %f18;
	membar.gl;
$L__BB2_141:
	setp.gt.u32 	%p122, %r4, 3;
	bar.sync 	0;
	@%p122 bra 	$L__BB2_143;
	ld.shared.f32 	%f19, [%r7];
	ld.shared.f32 	%f20, [%r7+16];
	add.f32 	%f21, %f19, %f20;
	st.shared.f32 	[%r7], %f21;
	membar.gl;
$L__BB2_143:
	setp.gt.u32 	%p123, %r4, 1;
	bar.sync 	0;
	@%p123 bra 	$L__BB2_145;
	ld.shared.f32 	%f22, [%r7];
	ld.shared.f32 	%f23, [%r7+8];
	add.f32 	%f24, %f22, %f23;
	st.shared.f32 	[%r7], %f24;
	membar.gl;
$L__BB2_145:
	setp.ne.s32 	%p124, %r4, 0;
	bar.sync 	0;
	@%p124 bra 	$L__BB2_147;
	ld.shared.f32 	%f25, [%r7];
	ld.shared.f32 	%f26, [_ZZ14process_queuesPV14_threads_queueS1_iPVhS3_E10s_distance+4];
	add.f32 	%f27, %f25, %f26;
	st.shared.f32 	[%r7], %f27;
	membar.gl;
$L__BB2_147:
	bar.sync 	0;
$L__BB2_148:
	setp.ne.s32 	%p125, %r4, 0;
	bar.sync 	0;
	@%p125 bra 	$L__BB2_152;
	ld.volatile.global.u8 	%rs150, [%rd2];
	cvta.to.local.u64 	%rd7, %rd41;
	st.local.u8 	[%rd7], %rs150;
	ld.volatile.global.u8 	%rs151, [%rd2+1];
	cvta.to.local.u64 	%rd8, %rd42;
	st.local.u8 	[%rd8], %rs151;
	ld.shared.u8 	%rs152, [_ZZ14process_queuesPV14_threads_queueS1_iPVhS3_E7was_deq];
	setp.eq.s16 	%p126, %rs152, 0;
	@%p126 bra 	$L__BB2_152;
	ld.local.u8 	%rs153, [%rd7];
	ld.local.u8 	%rs154, [%rd8];
	add.s16 	%rs155, %rs154, 1;
	mul.hi.u16 	%rs156, %rs155, 6554;
	mul.lo.s16 	%rs157, %rs156, 10;
	sub.s16 	%rs158, %rs155, %rs157;
	setp.eq.s16 	%p127, %rs158, %rs153;
	@%p127 bra 	$L__BB2_152;
	ld.shared.f32 	%f28, [_ZZ14process_queuesPV14_threads_queueS1_iPVhS3_E10s_distance];
	cvt.f64.f32 	%fd1, %f28;
	ld.local.u8 	%r312, [%rd8];
	mul.wide.u32 	%rd43, %r312, 16;
	add.s64 	%rd45, %rd43, %rd44;
	st.volatile.global.f64 	[%rd45+8], %fd1;
	ld.shared.u32 	%r313, [_ZZ14process_queuesPV14_threads_queueS1_iPVhS3_E6req_id];
	ld.local.u8 	%r314, [%rd8];
	mul.wide.u32 	%rd46, %r314, 16;
	add.s64 	%rd47, %rd44, %rd46;
	st.volatile.global.u32 	[%rd47], %r313;
	membar.sys;
	ld.local.u8 	%rs159, [%rd8];
	add.s16 	%rs160, %rs159, 1;
	mul.hi.u16 	%rs161, %rs160, 6554;
	mul.lo.s16 	%rs162, %rs161, 10;
	sub.s16 	%rs163, %rs160, %rs162;
	st.volatile.global.u8 	[%rd2+1], %rs163;
	membar.sys;
	ld.shared.u32 	%r315, [_ZZ14process_queuesPV14_threads_queueS1_iPVhS3_E9req_count];
	add.s32 	%r316, %r315, 1;
	st.shared.u32 	[_ZZ14process_queuesPV14_threads_queueS1_iPVhS3_E9req_count], %r316;
	mov.b16 	%rs164, 0;
	st.shared.u8 	[_ZZ14process_queuesPV14_threads_queueS1_iPVhS3_E7was_deq], %rs164;
$L__BB2_152:
	bar.sync 	0;
	ld.shared.u32 	%r317, [_ZZ14process_queuesPV14_threads_queueS1_iPVhS3_E9req_count];
	setp.lt.u32 	%p128, %r317, %r1;
	@%p128 bra 	$L__BB2_4;
$L__BB2_153:
	ret;

}


// ===== COMPILED SASS (sm_100) =====

	.target	sm_100

	.elftype	@"ET_EXEC"


//--------------------- .note.nv.tkinfo           --------------------------
	.section	.note.nv.tkinfo,"",@"SHT_NOTE"
	.sectionflags	@"SHF_NOTE_NV_TKINFO"
	.tkinfo
        /*0018*/ 	.word	0x00000002
        /*0030*/ 	.string	""
        /*0030*/ 	.string	"ptxas"
        /*0030*/ 	.string	"Cuda compilation tools, release 13.0, V13.0.88"
        /*0030*/ 	.string	"Build cuda_13.0.r13.0/compiler.36424714_0"
        /*0030*/ 	.string	"-arch sm_100 -m 64 "



//--------------------- .note.nv.cuinfo           --------------------------
	.section	.note.nv.cuinfo,"",@"SHT_NOTE"
	.sectionflags	@"SHF_NOTE_NV_CUINFO"
        /*0018*/ 	.short	0x0002
        /*001a*/ 	.short	0x0064
        /*001c*/ 	.short	0x0082
	.zero		2


//--------------------- .nv.info                  --------------------------
	.section	.nv.info,"",@"SHT_CUDA_INFO"
	.align	4


	//----- nvinfo : EIATTR_REGCOUNT
	.align		4
        /*0000*/ 	.byte	0x04, 0x2f
        /*0002*/ 	.short	(.L_1 - .L_0)
	.align		4
.L_0:
        /*0004*/ 	.word	index@(_Z22gpu_image_to_histogramPhPi)
        /*0008*/ 	.word	0x00000016


	//----- nvinfo : EIATTR_FRAME_SIZE
	.align		4
.L_1:
        /*000c*/ 	.byte	0x04, 0x11
        /*000e*/ 	.short	(.L_3 - .L_2)
	.align		4
.L_2:
        /*0010*/ 	.word	index@(_Z22gpu_image_to_histogramPhPi)
        /*0014*/ 	.word	0x00000000


	//----- nvinfo : EIATTR_REGCOUNT
	.align		4
.L_3:
        /*0018*/ 	.byte	0x04, 0x2f
        /*001a*/ 	.short	(.L_5 - .L_4)
	.align		4
.L_4:
        /*001c*/ 	.word	index@(_Z22gpu_histogram_distancePiS_Pd)
        /*0020*/ 	.word	0x0000001b


	//----- nvinfo : EIATTR_FRAME_SIZE
	.align		4
.L_5:
        /*0024*/ 	.byte	0x04, 0x11
        /*0026*/ 	.short	(.L_7 - .L_6)
	.align		4
.L_6:
        /*0028*/ 	.word	index@($__internal_2_$__cuda_sm20_div_rn_f64_full)
        /*002c*/ 	.word	0x00000000


	//----- nvinfo : EIATTR_FRAME_SIZE
	.align		4
.L_7:
        /*0030*/ 	.byte	0x04, 0x11
        /*0032*/ 	.short	(.L_9 - .L_8)
	.align		4
.L_8:
        /*0034*/ 	.word	index@(_Z22gpu_histogram_distancePiS_Pd)
        /*0038*/ 	.word	0x00000000


	//----- nvinfo : EIATTR_REGCOUNT
	.align		4
.L_9:
        /*003c*/ 	.byte	0x04, 0x2f
        /*003e*/ 	.short	(.L_11 - .L_10)
	.align		4
.L_10:
        /*0040*/ 	.word	index@(_Z14process_queuesPV14_threads_queueS1_iPVhS3_)
        /*0044*/ 	.word	0x00000020


	//----- nvinfo : EIATTR_FRAME_SIZE
	.align		4
.L_11:
        /*0048*/ 	.byte	0x04, 0x11
        /*004a*/ 	.short	(.L_13 - .L_12)
	.align		4
.L_12:
        /*004c*/ 	.word	index@($__internal_1_$__cuda_sm3x_div_rn_noftz_f32_slowpath)
        /*0050*/ 	.word	0x00000008


	//----- nvinfo : EIATTR_FRAME_SIZE
	.align		4
.L_13:
        /*0054*/ 	.byte	0x04, 0x11
        /*0056*/ 	.short	(.L_15 - .L_14)
	.align		4
.L_14:
        /*0058*/ 	.word	index@($__internal_0_$__cuda_sm20_div_u16)
        /*005c*/ 	.word	0x00000008


	//----- nvinfo : EIATTR_FRAME_SIZE
	.align		4
.L_15:
        /*0060*/ 	.byte	0x04, 0x11
        /*0062*/ 	.short	(.L_17 - .L_16)
	.align		4
.L_16:
        /*0064*/ 	.word	index@(_Z14process_queuesPV14_threads_queueS1_iPVhS3_)
        /*0068*/ 	.word	0x00000008


	//----- nvinfo : EIATTR_MIN_STACK_SIZE
	.align		4
.L_17:
        /*006c*/ 	.byte	0x04, 0x12
        /*006e*/ 	.short	(.L_19 - .L_18)
	.align		4
.L_18:
        /*0070*/ 	.word	index@(_Z14process_queuesPV14_threads_queueS1_iPVhS3_)
        /*0074*/ 	.word	0x00000008


	//----- nvinfo : EIATTR_MIN_STACK_SIZE
	.align		4
.L_19:
        /*0078*/ 	.byte	0x04, 0x12
        /*007a*/ 	.short	(.L_21 - .L_20)
	.align		4
.L_20:
        /*007c*/ 	.word	index@(_Z22gpu_histogram_distancePiS_Pd)
        /*0080*/ 	.word	0x00000000


	//----- nvinfo : EIATTR_MIN_STACK_SIZE
	.align		4
.L_21:
        /*0084*/ 	.byte	0x04, 0x12
        /*0086*/ 	.short	(.L_23 - .L_22)
	.align		4
.L_22:
        /*0088*/ 	.word	index@(_Z22gpu_image_to_histogramPhPi)
        /*008c*/ 	.word	0x00000000
.L_23:


//--------------------- .nv.compat                --------------------------
	.section	.nv.compat,"",@"SHT_CUDA_COMPAT_INFO"
	.align	4
        /*0000*/ 	.byte	0x02, 0x09, 0x00, 0x00, 0x02, 0x02, 0x01, 0x00, 0x02, 0x05, 0x05, 0x00, 0x03, 0x07, 0x01, 0x01
        /*0010*/ 	.byte	0x02, 0x03, 0x00, 0x00, 0x02, 0x06, 0x01, 0x00, 0x04, 0x0b, 0x08, 0x00, 0x01, 0x00, 0x00, 0x00
        /*0020*/ 	.byte	0x00, 0x00, 0x00, 0x00


//--------------------- .nv.info._Z14process_queuesPV14_threads_queueS1_iPVhS3_ --------------------------
	.section	.nv.info._Z14process_queuesPV14_threads_queueS1_iPVhS3_,"",@"SHT_CUDA_INFO"
	.sectionflags	@""
	.align	4


	//----- nvinfo : EIATTR_CUDA_API_VERSION
	.align		4
        /*0000*/ 	.byte	0x04, 0x37
        /*0002*/ 	.short	(.L_25 - .L_24)
.L_24:
        /*0004*/ 	.word	0x00000082


	//----- nvinfo : EIATTR_KPARAM_INFO
	.align		4
.L_25:
        /*0008*/ 	.byte	0x04, 0x17
        /*000a*/ 	.short	(.L_27 - .L_26)
.L_26:
        /*000c*/ 	.word	0x00000000
        /*0010*/ 	.short	0x0004
        /*0012*/ 	.short	0x0020
        /*0014*/ 	.byte	0x00, 0xf5, 0x21, 0x00


	//----- nvinfo : EIATTR_KPARAM_INFO
	.align		4
.L_27:
        /*0018*/ 	.byte	0x04, 0x17
        /*001a*/ 	.short	(.L_29 - .L_28)
.L_28:
        /*001c*/ 	.word	0x00000000
        /*0020*/ 	.short	0x0003
        /*0022*/ 	.short	0x0018
        /*0024*/ 	.byte	0x00, 0xf5, 0x21, 0x00


	//----- nvinfo : EIATTR_KPARAM_INFO
	.align		4
.L_29:
        /*0028*/ 	.byte	0x04, 0x17
        /*002a*/ 	.short	(.L_31 - .L_30)
.L_30:
        /*002c*/ 	.word	0x00000000
        /*0030*/ 	.short	0x0002
        /*0032*/ 	.short	0x0010
        /*0034*/ 	.byte	0x00, 0xf0, 0x11, 0x00


	//----- nvinfo : EIATTR_KPARAM_INFO
	.align		4
.L_31:
        /*0038*/ 	.byte	0x04, 0x17
        /*003a*/ 	.short	(.L_33 - .L_32)
.L_32:
        /*003c*/ 	.word	0x00000000
        /*0040*/ 	.short	0x0001
        /*0042*/ 	.short	0x0008
        /*0044*/ 	.byte	0x00, 0xf5, 0x21, 0x00


	//----- nvinfo : EIATTR_KPARAM_INFO
	.align		4
.L_33:
        /*0048*/ 	.byte	0x04, 0x17
        /*004a*/ 	.short	(.L_35 - .L_34)
.L_34:
        /*004c*/ 	.word	0x00000000
        /*0050*/ 	.short	0x0000
        /*0052*/ 	.short	0x0000
        /*0054*/ 	.byte	0x00, 0xf5, 0x21, 0x00


	//----- nvinfo : EIATTR_SPARSE_MMA_MASK
	.align		4
.L_35:
        /*0058*/ 	.byte	0x03, 0x50
        /*005a*/ 	.short	0x0000


	//----- nvinfo : EIATTR_MAXREG_COUNT
	.align		4
        /*005c*/ 	.byte	0x03, 0x1b
        /*005e*/ 	.short	0x00ff


	//----- nvinfo : EIATTR_NUM_BARRIERS
	.align		4
        /*0060*/ 	.byte	0x02, 0x4c
        /*0062*/ 	.byte	0x01
	.zero		1


	//----- nvinfo : EIATTR_MERCURY_ISA_VERSION
	.align		4
        /*0064*/ 	.byte	0x03, 0x5f
        /*0066*/ 	.short	0x0101


	//----- nvinfo : EIATTR_VRC_CTA_INIT_COUNT
	.align		4
        /*0068*/ 	.byte	0x02, 0x4a
	.zero		1
	.zero		1


	//----- nvinfo : EIATTR_EXIT_INSTR_OFFSETS
	.align		4
        /*006c*/ 	.byte	0x04, 0x1c
        /*006e*/ 	.short	(.L_37 - .L_36)


	//   ....[0]....
.L_36:
        /*0070*/ 	.word	0x00000340


	//   ....[1]....
        /*0074*/ 	.word	0x00003f00


	//----- nvinfo : EIATTR_CRS_STACK_SIZE
	.align		4
.L_37:
        /*0078*/ 	.byte	0x04, 0x1e
        /*007a*/ 	.short	(.L_39 - .L_38)
.L_38:
        /*007c*/ 	.word	0x00000000


	//----- nvinfo : EIATTR_CBANK_PARAM_SIZE
	.align		4
.L_39:
        /*0080*/ 	.byte	0x03, 0x19
        /*0082*/ 	.short	0x0028


	//----- nvinfo : EIATTR_PARAM_CBANK
	.align		4
        /*0084*/ 	.byte	0x04, 0x0a
        /*0086*/ 	.short	(.L_41 - .L_40)
	.align		4
.L_40:
        /*0088*/ 	.word	index@(.nv.constant0._Z14process_queuesPV14_threads_queueS1_iPVhS3_)
        /*008c*/ 	.short	0x0380
        /*008e*/ 	.short	0x0028


	//----- nvinfo : EIATTR_SW_WAR
	.align		4
.L_41:
        /*0090*/ 	.byte	0x04, 0x36
        /*0092*/ 	.short	(.L_43 - .L_42)
.L_42:
        /*0094*/ 	.word	0x00000008
.L_43:


//--------------------- .nv.info._Z22gpu_histogram_distancePiS_Pd --------------------------
	.section	.nv.info._Z22gpu_histogram_distancePiS_Pd,"",@"SHT_CUDA_INFO"
	.sectionflags	@""
	.align	4


	//----- nvinfo : EIATTR_CUDA_API_VERSION
	.align		4
        /*0000*/ 	.byte	0x04, 0x37
        /*0002*/ 	.short	(.L_45 - .L_44)
.L_44:
        /*0004*/ 	.word	0x00000082


	//----- nvinfo : EIATTR_KPARAM_INFO
	.align		4
.L_45:
        /*0008*/ 	.byte	0x04, 0x17
        /*000a*/ 	.short	(.L_47 - .L_46)
.L_46:
        /*000c*/ 	.word	0x00000000
        /*0010*/ 	.short	0x0002
        /*0012*/ 	.short	0x0010
        /*0014*/ 	.byte	0x00, 0xf5, 0x21, 0x00


	//----- nvinfo : EIATTR_KPARAM_INFO
	.align		4
.L_47:
        /*0018*/ 	.byte	0x04, 0x17
        /*001a*/ 	.short	(.L_49 - .L_48)
.L_48:
        /*001c*/ 	.word	0x00000000
        /*0020*/ 	.short	0x0001
        /*0022*/ 	.short	0x0008
        /*0024*/ 	.byte	0x00, 0xf5, 0x21, 0x00


	//----- nvinfo : EIATTR_KPARAM_INFO
	.align		4
.L_49:
        /*0028*/ 	.byte	0x04, 0x17
        /*002a*/ 	.short	(.L_51 - .L_50)
.L_50:
        /*002c*/ 	.word	0x00000000
        /*0030*/ 	.short	0x0000
        /*0032*/ 	.short	0x0000
        /*0034*/ 	.byte	0x00, 0xf5, 0x21, 0x00


	//----- nvinfo : EIATTR_SPARSE_MMA_MASK
	.align		4
.L_51:
        /*0038*/ 	.byte	0x03, 0x50
        /*003a*/ 	.short	0x0000


	//----- nvinfo : EIATTR_MAXREG_COUNT
	.align		4
        /*003c*/ 	.byte	0x03, 0x1b
        /*003e*/ 	.short	0x00ff


	//----- nvinfo : EIATTR_NUM_BARRIERS
	.align		4
        /*0040*/ 	.byte	0x02, 0x4c
        /*0042*/ 	.byte	0x01
	.zero		1


	//----- nvinfo : EIATTR_MERCURY_ISA_VERSION
	.align		4
        /*0044*/ 	.byte	0x03, 0x5f
        /*0046*/ 	.short	0x0101


	//----- nvinfo : EIATTR_VRC_CTA_INIT_COUNT
	.align		4
        /*0048*/ 	.byte	0x02, 0x4a
	.zero		1
	.zero		1


	//----- nvinfo : EIATTR_EXIT_INSTR_OFFSETS
	.align		4
        /*004c*/ 	.byte	0x04, 0x1c
        /*004e*/ 	.short	(.L_53 - .L_52)


	//   ....[0]....
.L_52:
        /*0050*/ 	.word	0x00000750


	//----- nvinfo : EIATTR_CRS_STACK_SIZE
	.align		4
.L_53:
        /*0054*/ 	.byte	0x04, 0x1e
        /*0056*/ 	.short	(.L_55 - .L_54)
.L_54:
        /*0058*/ 	.word	0x00000000


	//----- nvinfo : EIATTR_CBANK_PARAM_SIZE
	.align		4
.L_55:
        /*005c*/ 	.byte	0x03, 0x19
        /*005e*/ 	.short	0x0018


	//----- nvinfo : EIATTR_PARAM_CBANK
	.align		4
        /*0060*/ 	.byte	0x04, 0x0a
        /*0062*/ 	.short	(.L_57 - .L_56)
	.align		4
.L_56:
        /*0064*/ 	.word	index@(.nv.constant0._Z22gpu_histogram_distancePiS_Pd)
        /*0068*/ 	.short	0x0380
        /*006a*/ 	.short	0x0018


	//----- nvinfo : EIATTR_SW_WAR
	.align		4
.L_57:
        /*006c*/ 	.byte	0x04, 0x36
        /*006e*/ 	.short	(.L_59 - .L_58)
.L_58:
        /*0070*/ 	.word	0x00000008
.L_59:


//--------------------- .nv.info._Z22gpu_image_to_histogramPhPi --------------------------
	.section	.nv.info._Z22gpu_image_to_histogramPhPi,"",@"SHT_CUDA_INFO"
	.sectionflags	@""
	.align	4


	//----- nvinfo : EIATTR_CUDA_API_VERSION
	.align		4
        /*0000*/ 	.byte	0x04, 0x37
        /*0002*/ 	.short	(.L_61 - .L_60)
.L_60:
        /*0004*/ 	.word	0x00000082


	//----- nvinfo : EIATTR_KPARAM_INFO
	.align		4
.L_61:
        /*0008*/ 	.byte	0x04, 0x17
        /*000a*/ 	.short	(.L_63 - .L_62)
.L_62:
        /*000c*/ 	.word	0x00000000
        /*0010*/ 	.short	0x0001
        /*0012*/ 	.short	0x0008
        /*0014*/ 	.byte	0x00, 0xf5, 0x21, 0x00


	//----- nvinfo : EIATTR_KPARAM_INFO
	.align		4
.L_63:
        /*0018*/ 	.byte	0x04, 0x17
        /*001a*/ 	.short	(.L_65 - .L_64)
.L_64:
        /*001c*/ 	.word	0x00000000
        /*0020*/ 	.short	0x0000
        /*0022*/ 	.short	0x0000
        /*0024*/ 	.byte	0x00, 0xf5, 0x21, 0x00


	//----- nvinfo : EIATTR_SPARSE_MMA_MASK
	.align		4
.L_65:
        /*0028*/ 	.byte	0x03, 0x50
        /*002a*/ 	.short	0x0000


	//----- nvinfo : EIATTR_MAXREG_COUNT
	.align		4
        /*002c*/ 	.byte	0x03, 0x1b
        /*002e*/ 	.short	0x00ff


	//----- nvinfo : EIATTR_MERCURY_ISA_VERSION
	.align		4
        /*0030*/ 	.byte	0x03, 0x5f
        /*0032*/ 	.short	0x0101


	//----- nvinfo : EIATTR_VRC_CTA_INIT_COUNT
	.align		4
        /*0034*/ 	.byte	0x02, 0x4a
	.zero		1
	.zero		1


	//----- nvinfo : EIATTR_EXIT_INSTR_OFFSETS
	.align		4
        /*0038*/ 	.byte	0x04, 0x1c
        /*003a*/ 	.short	(.L_67 - .L_66)


	//   ....[0]....
.L_66:
        /*003c*/ 	.word	0x00000500


	//----- nvinfo : EIATTR_CBANK_PARAM_SIZE
	.align		4
.L_67:
        /*0040*/ 	.byte	0x03, 0x19
        /*0042*/ 	.short	0x0010


	//----- nvinfo : EIATTR_PARAM_CBANK
	.align		4
        /*0044*/ 	.byte	0x04, 0x0a
        /*0046*/ 	.short	(.L_69 - .L_68)
	.align		4
.L_68:
        /*0048*/ 	.word	index@(.nv.constant0._Z22gpu_image_to_histogramPhPi)
        /*004c*/ 	.short	0x0380
        /*004e*/ 	.short	0x0010


	//----- nvinfo : EIATTR_SW_WAR
	.align		4
.L_69:
        /*0050*/ 	.byte	0x04, 0x36
        /*0052*/ 	.short	(.L_71 - .L_70)
.L_70:
        /*0054*/ 	.word	0x00000008
.L_71:


//--------------------- .nv.callgraph             --------------------------
	.section	.nv.callgraph,"",@"SHT_CUDA_CALLGRAPH"
	.align	4
	.sectionentsize	8
	.align		4
        /*0000*/ 	.word	0x00000000
	.align		4
        /*0004*/ 	.word	0xffffffff
	.align		4
        /*0008*/ 	.word	0x00000000
	.align		4
        /*000c*/ 	.word	0xfffffffe
	.align		4
        /*0010*/ 	.word	0x00000000
	.align		4
        /*0014*/ 	.word	0xfffffffd
	.align		4
        /*0018*/ 	.word	0x00000000
	.align		4
        /*001c*/ 	.word	0xfffffffc


//--------------------- .text._Z14process_queuesPV14_threads_queueS1_iPVhS3_ --------------------------
	.section	.text._Z14process_queuesPV14_threads_queueS1_iPVhS3_,"ax",@progbits
	.align	128
        .global         _Z14process_queuesPV14_threads_queueS1_iPVhS3_
        .type           _Z14process_queuesPV14_threads_queueS1_iPVhS3_,@function
        .size           _Z14process_queuesPV14_threads_queueS1_iPVhS3_,(.L_x_136 - _Z14process_queuesPV14_threads_queueS1_iPVhS3_)
        .other          _Z14process_queuesPV14_threads_queueS1_iPVhS3_,@"STO_CUDA_ENTRY STV_DEFAULT"
_Z14process_queuesPV14_threads_queueS1_iPVhS3_:
.text._Z14process_queuesPV14_threads_queueS1_iPVhS3_:
[----:B------:R-:W0:Y:S08]  /*0000*/  LDC R1, c[0x0][0x37c] ;  /* 0x0000df00ff017b82 */ /* 0x000e300000000800 */
[----:B------:R-:W1:Y:S01]  /*0010*/  LDC R6, c[0x0][0x390] ;  /* 0x0000e400ff067b82 */ /* 0x000e620000000800 */
[----:B------:R-:W2:Y:S01]  /*0020*/  S2R R14, SR_CTAID.X ;  /* 0x00000000000e7919 */ /* 0x000ea20000002500 */
[----:B------:R-:W3:Y:S01]  /*0030*/  LDCU UR5, c[0x0][0x2f8] ;  /* 0x00005f00ff0577ac */ /* 0x000ee20008000800 */
[----:B0-----:R-:W-:Y:S01]  /*0040*/  VIADD R1, R1, 0xfffffff8 ;  /* 0xfffffff801017836 */ /* 0x001fe20000000000 */
[----:B------:R-:W-:Y:S01]  /*0050*/  MOV R8, 0x250 ;  /* 0x0000025000087802 */ /* 0x000fe20000000f00 */
[----:B------:R-:W0:Y:S01]  /*0060*/  LDCU UR13, c[0x0][0x360] ;  /* 0x00006c00ff0d77ac */ /* 0x000e220008000800 */
[----:B-1----:R-:W-:Y:S01]  /*0070*/  IABS R5, R6 ;  /* 0x0000000600057213 */ /* 0x002fe20000000000 */
[----:B0-----:R-:W-:-:S03]  /*0080*/  ULOP3.LUT UR4, UR13, 0xffff, URZ, 0xc0, !UPT ;  /* 0x0000ffff0d047892 */ /* 0x001fc6000f8ec0ff */
[----:B------:R-:W0:Y:S08]  /*0090*/  I2F.RP R0, R5 ;  /* 0x0000000500007306 */ /* 0x000e300000209400 */
[----:B0-----:R-:W0:Y:S02]  /*00a0*/  MUFU.RCP R0, R0 ;  /* 0x0000000000007308 */ /* 0x001e240000001000 */
[----:B0-----:R-:W-:Y:S01]  /*00b0*/  VIADD R2, R0, 0xffffffe ;  /* 0x0ffffffe00027836 */ /* 0x001fe20000000000 */
[----:B------:R-:W-:-:S05]  /*00c0*/  LOP3.LUT R0, R6, 0x2710, RZ, 0x3c, !PT ;  /* 0x0000271006007812 */ /* 0x000fca00078e3cff */
[----:B------:R0:W1:Y:S01]  /*00d0*/  F2I.FTZ.U32.TRUNC.NTZ R3, R2 ;  /* 0x0000000200037305 */ /* 0x000062000021f000 */
[----:B------:R-:W-:Y:S01]  /*00e0*/  ISETP.GE.AND P2, PT, R0, RZ, PT ;  /* 0x000000ff0000720c */ /* 0x000fe20003f46270 */
[----:B0-----:R-:W-:Y:S02]  /*00f0*/  IMAD.MOV.U32 R2, RZ, RZ, RZ ;  /* 0x000000ffff027224 */ /* 0x001fe400078e00ff */
[----:B-1----:R-:W-:-:S04]  /*0100*/  IMAD.MOV R4, RZ, RZ, -R3 ;  /* 0x000000ffff047224 */ /* 0x002fc800078e0a03 */
[----:B------:R-:W-:-:S04]  /*0110*/  IMAD R7, R4, R5, RZ ;  /* 0x0000000504077224 */ /* 0x000fc800078e02ff */
[----:B------:R-:W-:-:S04]  /*0120*/  IMAD.HI.U32 R3, R3, R7, R2 ;  /* 0x0000000703037227 */ /* 0x000fc800078e0002 */
[----:B---3--:R-:W-:Y:S02]  /*0130*/  VIADD R2, R1, UR5 ;  /* 0x0000000501027c36 */ /* 0x008fe40008000000 */
[----:B------:R-:W-:-:S04]  /*0140*/  IMAD.HI.U32 R3, R3, 0x2710, RZ ;  /* 0x0000271003037827 */ /* 0x000fc800078e00ff */
[----:B------:R-:W-:-:S04]  /*0150*/  IMAD.MOV R4, RZ, RZ, -R3 ;  /* 0x000000ffff047224 */ /* 0x000fc800078e0a03 */
[----:B------:R-:W-:-:S05]  /*0160*/  IMAD R4, R5, R4, 0x2710 ;  /* 0x0000271005047424 */ /* 0x000fca00078e0204 */
[----:B------:R-:W-:-:S13]  /*0170*/  ISETP.GT.U32.AND P1, PT, R5, R4, PT ;  /* 0x000000040500720c */ /* 0x000fda0003f24070 */
[----:B------:R-:W-:Y:S02]  /*0180*/  @!P1 IMAD.IADD R4, R4, 0x1, -R5 ;  /* 0x0000000104049824 */ /* 0x000fe400078e0a05 */
[----:B------:R-:W-:Y:S01]  /*0190*/  @!P1 VIADD R3, R3, 0x1 ;  /* 0x0000000103039836 */ /* 0x000fe20000000000 */
[----:B------:R-:W-:Y:S02]  /*01a0*/  ISETP.NE.AND P1, PT, R6, RZ, PT ;  /* 0x000000ff0600720c */ /* 0x000fe40003f25270 */
[----:B------:R-:W-:-:S13]  /*01b0*/  ISETP.GE.U32.AND P0, PT, R4, R5, PT ;  /* 0x000000050400720c */ /* 0x000fda0003f06070 */
[----:B------:R-:W-:-:S04]  /*01c0*/  @P0 VIADD R3, R3, 0x1 ;  /* 0x0000000103030836 */ /* 0x000fc80000000000 */
[----:B------:R-:W-:Y:S01]  /*01d0*/  @!P2 IMAD.MOV R3, RZ, RZ, -R3 ;  /* 0x000000ffff03a224 */ /* 0x000fe200078e0a03 */
[----:B------:R-:W-:-:S05]  /*01e0*/  @!P1 LOP3.LUT R3, RZ, R6, RZ, 0x33, !PT ;  /* 0x00000006ff039212 */ /* 0x000fca00078e33ff */
[----:B------:R-:W-:Y:S02]  /*01f0*/  IMAD.MOV R5, RZ, RZ, -R3 ;  /* 0x000000ffff057224 */ /* 0x000fe400078e0a03 */
[----:B------:R-:W-:Y:S02]  /*0200*/  VIADD R0, R3, 0x1 ;  /* 0x0000000103007836 */ /* 0x000fe40000000000 */
[----:B------:R-:W-:-:S05]  /*0210*/  IMAD R5, R6, R5, 0x2710 ;  /* 0x0000271006057424 */ /* 0x000fca00078e0205 */
[----:B--2---:R-:W-:-:S13]  /*0220*/  ISETP.GE.U32.AND P0, PT, R14, R5, PT ;  /* 0x000000050e00720c */ /* 0x004fda0003f06070 */
[----:B------:R-:W-:-:S07]  /*0230*/  @P0 IMAD.MOV R0, RZ, RZ, R3 ;  /* 0x000000ffff000224 */ /* 0x000fce00078e0203 */
[----:B------:R-:W-:Y:S05]  /*0240*/  CALL.REL.NOINC `($__internal_0_$__cuda_sm20_div_u16) ;  /* 0x0000003c00307944 */ /* 0x000fea0003c00000 */
[----:B------:R-:W0:Y:S01]  /*0250*/  S2R R3, SR_TID.X ;  /* 0x0000000000037919 */ /* 0x000e220000002100 */
[----:B------:R-:W1:Y:S01]  /*0260*/  S2UR UR8, SR_CgaCtaId ;  /* 0x00000000000879c3 */ /* 0x000e620000008800 */
[----:B------:R-:W-:Y:S02]  /*0270*/  UMOV UR7, 0x400 ;  /* 0x0000040000077882 */ /* 0x000fe40000000000 */
[----:B-1----:R-:W-:Y:S01]  /*0280*/  ULEA UR4, UR8, UR7, 0x18 ;  /* 0x0000000708047291 */ /* 0x002fe2000f8ec0ff */
[----:B0-----:R-:W-:-:S13]  /*0290*/  ISETP.NE.AND P0, PT, R3, RZ, PT ;  /* 0x000000ff0300720c */ /* 0x001fda0003f05270 */
[----:B------:R-:W0:Y:S01]  /*02a0*/  @!P0 S2R R5, SR_CgaCtaId ;  /* 0x0000000000058919 */ /* 0x000e220000008800 */
[----:B------:R-:W-:-:S04]  /*02b0*/  @!P0 MOV R4, 0x400 ;  /* 0x0000040000048802 */ /* 0x000fc80000000f00 */
[----:B0-----:R-:W-:-:S05]  /*02c0*/  @!P0 LEA R4, R5, R4, 0x18 ;  /* 0x0000000405048211 */ /* 0x001fca00078ec0ff */
[----:B------:R-:W-:Y:S04]  /*02d0*/  @!P0 STS.U8 [R4+0x4], RZ ;  /* 0x000004ff04008388 */ /* 0x000fe80000000000 */
[----:B------:R-:W-:Y:S01]  /*02e0*/  @!P0 STS [R4+0x8], RZ ;  /* 0x000008ff04008388 */ /* 0x000fe20000000800 */
[----:B------:R0:W-:Y:S06]  /*02f0*/  MEMBAR.SC.CTA ;  /* 0x0000000000007992 */ /* 0x0001ec0000000000 */
[----:B0-----:R-:W0:Y:S01]  /*0300*/  LDS R5, [UR4+0x8] ;  /* 0x00000804ff057984 */ /* 0x001e220008000800 */
[----:B------:R-:W1:Y:S01]  /*0310*/  LDC.64 R12, c[0x0][0x388] ;  /* 0x0000e200ff0c7b82 */ /* 0x000e620000000a00 */
[----:B0-----:R-:W-:-:S07]  /*0320*/  ISETP.GE.U32.AND P0, PT, R5, R0, PT ;  /* 0x000000000500720c */ /* 0x001fce0003f06070 */
[----:B------:R-:W0:Y:S06]  /*0330*/  LDC.64 R4, c[0x0][0x380] ;  /* 0x0000e000ff047b82 */ /* 0x000e2c0000000a00 */
[----:B-1----:R-:W-:Y:S05]  /*0340*/  @P0 EXIT ;  /* 0x000000000000094d */ /* 0x002fea0003800000 */
[----:B------:R-:W-:Y:S01]  /*0350*/  UIADD3 UR4, UPT, UPT, UR7, 0x180c, URZ ;  /* 0x0000180c07047890 */ /* 0x000fe2000fffe0ff */
[C---:B------:R-:W-:Y:S01]  /*0360*/  IMAD.WIDE.U32 R12, R14.reuse, 0xa8, R12 ;  /* 0x000000a80e0c7825 */ /* 0x040fe200078e000c */
[----:B------:R-:W-:Y:S02]  /*0370*/  UIADD3 UR5, UPT, UPT, UR7, 0x140c, URZ ;  /* 0x0000140c07057890 */ /* 0x000fe4000fffe0ff */
[----:B------:R-:W-:Y:S01]  /*0380*/  UIADD3 UR6, UPT, UPT, UR7, 0x40c, URZ ;  /* 0x0000040c07067890 */ /* 0x000fe2000fffe0ff */
[----:B0-----:R-:W-:Y:S01]  /*0390*/  IMAD.WIDE.U32 R14, R14, 0xa8, R4 ;  /* 0x000000a80e0e7825 */ /* 0x001fe200078e0004 */
[----:B------:R-:W-:Y:S01]  /*03a0*/  UIADD3 UR7, UPT, UPT, UR7, 0xc, URZ ;  /* 0x0000000c07077890 */ /* 0x000fe2000fffe0ff */
[----:B------:R-:W-:Y:S01]  /*03b0*/  LOP3.LUT R4, R7, 0xffff, RZ, 0xc0, !PT ;  /* 0x0000ffff07047812 */ /* 0x000fe200078ec0ff */
[----:B------:R-:W-:Y:S02]  /*03c0*/  ULEA UR6, UR8, UR6, 0x18 ;  /* 0x0000000608067291 */ /* 0x000fe4000f8ec0ff */
[----:B------:R-:W-:-:S02]  /*03d0*/  ULEA UR7, UR8, UR7, 0x18 ;  /* 0x0000000708077291 */ /* 0x000fc4000f8ec0ff */
[----:B------:R-:W-:Y:S02]  /*03e0*/  ULEA UR4, UR8, UR4, 0x18 ;  /* 0x0000000408047291 */ /* 0x000fe4000f8ec0ff */
[----:B------:R-:W-:Y:S02]  /*03f0*/  ULEA UR5, UR8, UR5, 0x18 ;  /* 0x0000000508057291 */ /* 0x000fe4000f8ec0ff */
[----:B------:R-:W-:Y:S02]  /*0400*/  ULEA UR16, UR13, UR6, 0x1 ;  /* 0x000000060d107291 */ /* 0x000fe4000f8e08ff */
[----:B------:R-:W-:Y:S01]  /*0410*/  ULEA UR17, UR13, UR7, 0x1 ;  /* 0x000000070d117291 */ /* 0x000fe2000f8e08ff */
[----:B------:R-:W0:Y:S01]  /*0420*/  LDCU.64 UR14, c[0x0][0x358] ;  /* 0x00006b00ff0e77ac */ /* 0x000e220008000a00 */
[----:B------:R-:W-:Y:S02]  /*0430*/  ULEA UR4, UR13, UR4, 0x1 ;  /* 0x000000040d047291 */ /* 0x000fe4000f8e08ff */
[----:B------:R-:W-:-:S02]  /*0440*/  ULEA UR5, UR13, UR5, 0x1 ;  /* 0x000000050d057291 */ /* 0x000fc4000f8e08ff */
[----:B------:R-:W-:Y:S02]  /*0450*/  UIMAD UR6, UR13, 0x3, UR6 ;  /* 0x000000030d0678a4 */ /* 0x000fe4000f8e0206 */
[----:B------:R-:W-:-:S12]  /*0460*/  UIMAD UR7, UR13, 0x3, UR7 ;  /* 0x000000030d0778a4 */ /* 0x000fd8000f8e0207 */
.L_x_95:
[----:B------:R-:W-:Y:S01]  /*0470*/  ISETP.NE.AND P0, PT, R3, RZ, PT ;  /* 0x000000ff0300720c */ /* 0x000fe20003f05270 */
[----:B------:R-:W-:-:S12]  /*0480*/  BSSY.RECONVERGENT B0, `(.L_x_0) ;  /* 0x000002c000007945 */ /* 0x000fd80003800200 */
[----:B-1234-:R-:W-:Y:S05]  /*0490*/  @P0 BRA `(.L_x_1) ;  /* 0x0000000000a80947 */ /* 0x01efea0003800000 */
[----:B0-----:R-:W2:Y:S04]  /*04a0*/  LDG.E.U8.STRONG.SYS R6, desc[UR14][R12.64] ;  /* 0x0000000e0c067981 */ /* 0x001ea8000c1f5100 */
[----:B------:R-:W3:Y:S01]  /*04b0*/  LDG.E.U8.STRONG.SYS R7, desc[UR14][R12.64+0x1] ;  /* 0x0000010e0c077981 */ /* 0x000ee2000c1f5100 */
[----:B------:R-:W0:Y:S01]  /*04c0*/  LDCU UR8, c[0x0][0x2f8] ;  /* 0x00005f00ff0877ac */ /* 0x000e220008000800 */
[C---:B------:R-:W-:Y:S01]  /*04d0*/  VIADD R8, R2.reuse, 0x1 ;  /* 0x0000000102087836 */ /* 0x040fe20000000000 */
[----:B------:R-:W-:Y:S01]  /*04e0*/  MOV R5, 0x400 ;  /* 0x0000040000057802 */ /* 0x000fe20000000f00 */
[----:B------:R-:W1:Y:S01]  /*04f0*/  S2R R10, SR_CgaCtaId ;  /* 0x00000000000a7919 */ /* 0x000e620000008800 */
[----:B0-----:R-:W-:Y:S02]  /*0500*/  VIADD R9, R2, -UR8 ;  /* 0x8000000802097c36 */ /* 0x001fe40008000000 */
[----:B------:R-:W-:Y:S01]  /*0510*/  VIADD R8, R8, -UR8 ;  /* 0x8000000808087c36 */ /* 0x000fe20008000000 */
[----:B-1----:R-:W-:-:S02]  /*0520*/  LEA R5, R10, R5, 0x18 ;  /* 0x000000050a057211 */ /* 0x002fc400078ec0ff */
[----:B--2---:R-:W-:Y:S04]  /*0530*/  STL.U8 [R9], R6 ;  /* 0x0000000609007387 */ /* 0x004fe80000100000 */
[----:B---3--:R-:W-:Y:S01]  /*0540*/  STL.U8 [R8], R7 ;  /* 0x0000000708007387 */ /* 0x008fe20000100000 */
[----:B------:R-:W-:Y:S06]  /*0550*/  MEMBAR.SC.SYS ;  /* 0x0000000000007992 */ /* 0x000fec0000003000 */
[----:B------:R-:W-:-:S00]  /*0560*/  ERRBAR ;  /* 0x00000000000079ab */ /* 0x000fc00000000000 */
[----:B------:R-:W-:Y:S06]  /*0570*/  CGAERRBAR ;  /* 0x00000000000075ab */ /* 0x000fec0000000000 */
[----:B------:R-:W-:Y:S04]  /*0580*/  CCTL.IVALL ;  /* 0x00000000ff00798f */ /* 0x000fe80002000000 */
[----:B------:R-:W0:Y:S02]  /*0590*/  LDS.U8 R6, [R5+0x4] ;  /* 0x0000040005067984 */ /* 0x000e240000000000 */
[----:B0-----:R-:W-:-:S13]  /*05a0*/  ISETP.NE.AND P0, PT, R6, RZ, PT ;  /* 0x000000ff0600720c */ /* 0x001fda0003f05270 */
[----:B------:R-:W-:Y:S05]  /*05b0*/  @P0 BRA `(.L_x_1) ;  /* 0x0000000000600947 */ /* 0x000fea0003800000 */
[----:B------:R-:W2:Y:S04]  /*05c0*/  LDL.U8 R9, [R9] ;  /* 0x0000000009097983 */ /* 0x000ea80000100000 */
[----:B------:R-:W2:Y:S02]  /*05d0*/  LDL.U8 R6, [R8] ;  /* 0x0000000008067983 */ /* 0x000ea40000100000 */
[----:B--2---:R-:W-:-:S13]  /*05e0*/  ISETP.NE.AND P0, PT, R9, R6, PT ;  /* 0x000000060900720c */ /* 0x004fda0003f05270 */
[----:B------:R-:W-:Y:S05]  /*05f0*/  @!P0 BRA `(.L_x_1) ;  /* 0x0000000000508947 */ /* 0x000fea0003800000 */
[----:B------:R-:W-:-:S06]  /*0600*/  IMAD.WIDE.U32 R6, R9, 0x10, R12 ;  /* 0x0000001009067825 */ /* 0x000fcc00078e000c */
[----:B------:R0:W2:Y:S01]  /*0610*/  LDG.E.STRONG.SYS R6, desc[UR14][R6.64+0x8] ;  /* 0x0000080e06067981 */ /* 0x0000a2000c1f5900 */
[----:B------:R-:W-:Y:S02]  /*0620*/  VIADD R9, R9, 0x1 ;  /* 0x0000000109097836 */ /* 0x000fe40000000000 */
[----:B------:R-:W-:Y:S02]  /*0630*/  IMAD.MOV.U32 R10, RZ, RZ, 0x1 ;  /* 0x00000001ff0a7424 */ /* 0x000fe400078e00ff */
[----:B------:R-:W-:-:S05]  /*0640*/  IMAD R8, R9, 0x199a, RZ ;  /* 0x0000199a09087824 */ /* 0x000fca00078e02ff */
[----:B------:R-:W-:Y:S02]  /*0650*/  SHF.R.U32.HI R8, RZ, 0x10, R8 ;  /* 0x00000010ff087819 */ /* 0x000fe40000011608 */
[----:B0-----:R-:W-:Y:S02]  /*0660*/  PRMT R7, R10, 0x7610, R7 ;  /* 0x000076100a077816 */ /* 0x001fe40000000007 */
[----:B------:R-:W-:-:S05]  /*0670*/  PRMT R8, R8, 0x9910, RZ ;  /* 0x0000991008087816 */ /* 0x000fca00000000ff */
[----:B------:R-:W-:-:S04]  /*0680*/  IMAD R8, R8, 0xa, RZ ;  /* 0x0000000a08087824 */ /* 0x000fc800078e02ff */
[----:B------:R-:W-:-:S05]  /*0690*/  IMAD.MOV R8, RZ, RZ, -R8 ;  /* 0x000000ffff087224 */ /* 0x000fca00078e0a08 */
[----:B------:R-:W-:-:S05]  /*06a0*/  PRMT R8, R8, 0x7710, RZ ;  /* 0x0000771008087816 */ /* 0x000fca00000000ff */
[----:B------:R-:W-:-:S05]  /*06b0*/  IMAD.IADD R9, R9, 0x1, R8 ;  /* 0x0000000109097824 */ /* 0x000fca00078e0208 */
[----:B------:R1:W-:Y:S04]  /*06c0*/  STG.E.U8.STRONG.SYS desc[UR14][R12.64], R9 ;  /* 0x000000090c007986 */ /* 0x0003e8000c11510e */
[----:B--2---:R1:W-:Y:S01]  /*06d0*/  STS [R5], R6 ;  /* 0x0000000605007388 */ /* 0x0043e20000000800 */
[----:B------:R-:W-:Y:S06]  /*06e0*/  MEMBAR.SC.SYS ;  /* 0x0000000000007992 */ /* 0x000fec0000003000 */
[----:B------:R-:W-:-:S00]  /*06f0*/  ERRBAR ;  /* 0x00000000000079ab */ /* 0x000fc00000000000 */
[----:B------:R-:W-:Y:S06]  /*0700*/  CGAERRBAR ;  /* 0x00000000000075ab */ /* 0x000fec0000000000 */
[----:B------:R-:W-:Y:S04]  /*0710*/  CCTL.IVALL ;  /* 0x00000000ff00798f */ /* 0x000fe80002000000 */
[----:B------:R1:W-:Y:S01]  /*0720*/  STS.U8 [R5+0x4], R7 ;  /* 0x0000040705007388 */ /* 0x0003e20000000000 */
[----:B------:R1:W-:Y:S06]  /*0730*/  MEMBAR.SC.CTA ;  /* 0x0000000000007992 */ /* 0x0003ec0000000000 */
.L_x_1:
[----:B01----:R-:W-:Y:S05]  /*0740*/  BSYNC.RECONVERGENT B0 ;  /* 0x0000000000007941 */ /* 0x003fea0003800200 */
.L_x_0:
[----:B------:R-:W0:Y:S08]  /*0750*/  S2UR UR9, SR_CgaCtaId ;  /* 0x00000000000979c3 */ /* 0x000e300000008800 */
[----:B------:R-:W-:Y:S06]  /*0760*/  BAR.SYNC.DEFER_BLOCKING 0x0 ;  /* 0x0000000000007b1d */ /* 0x000fec0000010000 */
[----:B------:R-:W-:-:S02]  /*0770*/  UMOV UR8, 0x400 ;  /* 0x0000040000087882 */ /* 0x000fc40000000000 */
[----:B0-----:R-:W-:-:S09]  /*0780*/  ULEA UR19, UR9, UR8, 0x18 ;  /* 0x0000000809137291 */ /* 0x001fd2000f8ec0ff */
[----:B------:R-:W0:Y:S02]  /*0790*/  LDS.U8 R5, [UR19+0x4] ;  /* 0x00000413ff057984 */ /* 0x000e240008000000 */
[----:B0-----:R-:W-:-:S13]  /*07a0*/  ISETP.NE.AND P0, PT, R5, RZ, PT ;  /* 0x000000ff0500720c */ /* 0x001fda0003f05270 */
[----:B------:R-:W-:Y:S05]  /*07b0*/  @!P0 BRA `(.L_x_2) ;  /* 0x0000000800788947 */ /* 0x000fea0003800000 */
[----:B------:R-:W0:Y:S01]  /*07c0*/  S2UR UR11, SR_CgaCtaId ;  /* 0x00000000000b79c3 */ /* 0x000e220000008800 */
[----:B------:R-:W-:Y:S01]  /*07d0*/  UMOV UR10, 0x400 ;  /* 0x00000400000a7882 */ /* 0x000fe20000000000 */
[----:B------:R-:W-:Y:S01]  /*07e0*/  ISETP.GT.U32.AND P0, PT, R3, 0xff, PT ;  /* 0x000000ff0300780c */ /* 0x000fe20003f04070 */
[----:B------:R-:W-:Y:S01]  /*07f0*/  UIADD3 UR12, UPT, UPT, UR10, 0x80c, URZ ;  /* 0x0000080c0a0c7890 */ /* 0x000fe2000fffe0ff */
[----:B------:R-:W-:Y:S01]  /*0800*/  VIADD R5, R4, 0xffffffff ;  /* 0xffffffff04057836 */ /* 0x000fe20000000000 */
[----:B------:R-:W-:Y:S01]  /*0810*/  UIADD3 UR18, UPT, UPT, UR10, 0xc0c, URZ ;  /* 0x00000c0c0a127890 */ /* 0x000fe2000fffe0ff */
[----:B------:R-:W-:Y:S01]  /*0820*/  IMAD.MOV.U32 R10, RZ, RZ, RZ ;  /* 0x000000ffff0a7224 */ /* 0x000fe200078e00ff */
[----:B------:R-:W-:Y:S02]  /*0830*/  UIADD3 UR10, UPT, UPT, UR10, 0x100c, URZ ;  /* 0x0000100c0a0a7890 */ /* 0x000fe4000fffe0ff */
[----:B0-----:R-:W-:Y:S02]  /*0840*/  ULEA UR12, UR11, UR12, 0x18 ;  /* 0x0000000c0b0c7291 */ /* 0x001fe4000f8ec0ff */
[----:B------:R-:W-:-:S02]  /*0850*/  ULEA UR18, UR11, UR18, 0x18 ;  /* 0x000000120b127291 */ /* 0x000fc4000f8ec0ff */
[----:B------:R-:W-:Y:S02]  /*0860*/  ULEA UR10, UR11, UR10, 0x18 ;  /* 0x0000000a0b0a7291 */ /* 0x000fe4000f8ec0ff */
[C---:B------:R-:W-:Y:S02]  /*0870*/  LEA R9, R3.reuse, UR12, 0x2 ;  /* 0x0000000c03097c11 */ /* 0x040fe4000f8e10ff */
[C---:B------:R-:W-:Y:S02]  /*0880*/  LEA R11, R3.reuse, UR18, 0x2 ;  /* 0x00000012030b7c11 */ /* 0x040fe4000f8e10ff */
[----:B------:R-:W-:Y:S01]  /*0890*/  LEA R7, R3, UR10, 0x2 ;  /* 0x0000000a03077c11 */ /* 0x000fe2000f8e10ff */
[----:B------:R-:W-:Y:S04]  /*08a0*/  @!P0 STS [R9], RZ ;  /* 0x000000ff09008388 */ /* 0x000fe80000000800 */
[----:B------:R-:W-:Y:S04]  /*08b0*/  @!P0 STS [R11], RZ ;  /* 0x000000ff0b008388 */ /* 0x000fe80000000800 */
[----:B------:R-:W-:Y:S01]  /*08c0*/  @!P0 STS [R7], RZ ;  /* 0x000000ff07008388 */ /* 0x000fe20000000800 */
[----:B------:R-:W-:-:S03]  /*08d0*/  ISETP.GE.U32.AND P0, PT, R5, 0x3, PT ;  /* 0x000000030500780c */ /* 0x000fc60003f06070 */
[----:B------:R-:W0:Y:S02]  /*08e0*/  LDS R6, [UR19] ;  /* 0x00000013ff067984 */ /* 0x000e240008000800 */
[----:B0-----:R-:W-:-:S05]  /*08f0*/  IMAD.SHL.U32 R8, R6, 0x400, RZ ;  /* 0x0000040006087824 */ /* 0x001fca00078e00ff */
[----:B------:R-:W-:-:S03]  /*0900*/  LOP3.LUT R5, R3, R8, RZ, 0xfc, !PT ;  /* 0x0000000803057212 */ /* 0x000fc600078efcff */
[----:B------:R-:W-:Y:S05]  /*0910*/  @!P0 BRA `(.L_x_3) ;  /* 0x0000000400308947 */ /* 0x000fea0003800000 */
[----:B------:R-:W0:Y:S01]  /*0920*/  LDC R6, c[0x0][0x360] ;  /* 0x0000d800ff067b82 */ /* 0x000e220000000800 */
[----:B------:R-:W-:Y:S01]  /*0930*/  LOP3.LUT R10, R4, 0x7fc, RZ, 0xc0, !PT ;  /* 0x000007fc040a7812 */ /* 0x000fe200078ec0ff */
[----:B------:R-:W-:Y:S01]  /*0940*/  UMOV UR12, 0x400 ;  /* 0x00000400000c7882 */ /* 0x000fe20000000000 */
[----:B------:R-:W-:Y:S01]  /*0950*/  UIADD3 UR8, UPT, UPT, UR8, 0xc, URZ ;  /* 0x0000000c08087890 */ /* 0x000fe2000fffe0ff */
[--C-:B------:R-:W-:Y:S01]  /*0960*/  IADD3 R25, PT, PT, R8, UR13, R3.reuse ;  /* 0x0000000d08197c10 */ /* 0x100fe2000fffe003 */
[----:B------:R-:W-:Y:S01]  /*0970*/  UIADD3 UR10, UPT, UPT, UR12, 0x40c, URZ ;  /* 0x0000040c0c0a7890 */ /* 0x000fe2000fffe0ff */
[----:B------:R-:W-:Y:S01]  /*0980*/  IMAD.MOV.U32 R29, RZ, RZ, R3 ;  /* 0x000000ffff1d7224 */ /* 0x000fe200078e0003 */
[----:B------:R-:W-:Y:S01]  /*0990*/  UIADD3 UR11, UPT, UPT, UR12, 0x140c, URZ ;  /* 0x0000140c0c0b7890 */ /* 0x000fe2000fffe0ff */
[----:B------:R-:W-:Y:S01]  /*09a0*/  IMAD.MOV.U32 R9, RZ, RZ, R5 ;  /* 0x000000ffff097224 */ /* 0x000fe200078e0005 */
[----:B------:R-:W-:Y:S01]  /*09b0*/  UIADD3 UR12, UPT, UPT, UR12, 0x180c, URZ ;  /* 0x0000180c0c0c7890 */ /* 0x000fe2000fffe0ff */
[----:B------:R-:W1:Y:S01]  /*09c0*/  LDCU.64 UR18, c[0x0][0x398] ;  /* 0x00007300ff1277ac */ /* 0x000e620008000a00 */
[----:B------:R-:W2:Y:S01]  /*09d0*/  LDCU.64 UR20, c[0x0][0x3a0] ;  /* 0x00007400ff1477ac */ /* 0x000ea20008000a00 */
[----:B------:R-:W-:-:S02]  /*09e0*/  ULEA UR8, UR9, UR8, 0x18 ;  /* 0x0000000809087291 */ /* 0x000fc4000f8ec0ff */
[----:B------:R-:W-:Y:S02]  /*09f0*/  ULEA UR10, UR9, UR10, 0x18 ;  /* 0x0000000a090a7291 */ /* 0x000fe4000f8ec0ff */
[----:B------:R-:W-:Y:S01]  /*0a00*/  ULEA UR11, UR9, UR11, 0x18 ;  /* 0x0000000b090b7291 */ /* 0x000fe2000f8ec0ff */
[C-C-:B0-----:R-:W-:Y:S01]  /*0a10*/  IMAD R11, R6.reuse, 0x2, R3.reuse ;  /* 0x00000002060b7824 */ /* 0x141fe200078e0203 */
[----:B------:R-:W-:Y:S01]  /*0a20*/  ULEA UR12, UR9, UR12, 0x18 ;  /* 0x0000000c090c7291 */ /* 0x000fe2000f8ec0ff */
[----:B------:R-:W-:Y:S02]  /*0a30*/  IMAD R7, R6, 0x3, R3 ;  /* 0x0000000306077824 */ /* 0x000fe400078e0203 */
[C---:B------:R-:W-:Y:S02]  /*0a40*/  IMAD.IADD R11, R8.reuse, 0x1, R11 ;  /* 0x00000001080b7824 */ /* 0x040fe400078e020b */
[----:B------:R-:W-:Y:S02]  /*0a50*/  IMAD.IADD R7, R8, 0x1, R7 ;  /* 0x0000000108077824 */ /* 0x000fe400078e0207 */
[----:B-12---:R-:W-:-:S07]  /*0a60*/  IMAD.MOV R8, RZ, RZ, -R10 ;  /* 0x000000ffff087224 */ /* 0x006fce00078e0a0a */
.L_x_4:
[C---:B-1----:R-:W-:Y:S02]  /*0a70*/  IADD3 R16, P0, PT, R9.reuse, UR18, RZ ;  /* 0x0000001209107c10 */ /* 0x042fe4000ff1e0ff */
[----:B------:R-:W-:-:S03]  /*0a80*/  IADD3 R26, P1, PT, R9, UR20, RZ ;  /* 0x00000014091a7c10 */ /* 0x000fc6000ff3e0ff */
[----:B------:R-:W-:Y:S01]  /*0a90*/  IMAD.X R17, RZ, RZ, UR19, P0 ;  /* 0x00000013ff117e24 */ /* 0x000fe200080e06ff */
[C---:B------:R-:W-:Y:S01]  /*0aa0*/  IADD3 R20, P0, PT, R25.reuse, UR18, RZ ;  /* 0x0000001219147c10 */ /* 0x040fe2000ff1e0ff */
[----:B------:R-:W-:Y:S01]  /*0ab0*/  IMAD.X R27, RZ, RZ, UR21, P1 ;  /* 0x00000015ff1b7e24 */ /* 0x000fe200088e06ff */
[----:B------:R-:W-:Y:S02]  /*0ac0*/  IADD3 R18, P1, PT, R25, UR20, RZ ;  /* 0x0000001419127c10 */ /* 0x000fe4000ff3e0ff */
[----:B------:R0:W2:Y:S01]  /*0ad0*/  LDG.E.U8.STRONG.SYS R10, desc[UR14][R16.64] ;  /* 0x0000000e100a7981 */ /* 0x0000a2000c1f5100 */
[----:B------:R-:W-:Y:S02]  /*0ae0*/  IMAD.X R21, RZ, RZ, UR19, P0 ;  /* 0x00000013ff157e24 */ /* 0x000fe400080e06ff */
[----:B------:R-:W-:Y:S01]  /*0af0*/  IMAD.X R19, RZ, RZ, UR21, P1 ;  /* 0x00000015ff137e24 */ /* 0x000fe200088e06ff */
[C---:B------:R-:W-:Y:S01]  /*0b00*/  IADD3 R22, P1, PT, R11.reuse, UR20, RZ ;  /* 0x000000140b167c10 */ /* 0x040fe2000ff3e0ff */
[----:B------:R1:W3:Y:S04]  /*0b10*/  LDG.E.U8.STRONG.SYS R24, desc[UR14][R26.64] ;  /* 0x0000000e1a187981 */ /* 0x0002e8000c1f5100 */
[----:B------:R-:W4:Y:S01]  /*0b20*/  LDG.E.U8.STRONG.SYS R20, desc[UR14][R20.64] ;  /* 0x0000000e14147981 */ /* 0x000f22000c1f5100 */
[----:B0-----:R-:W-:Y:S01]  /*0b30*/  IADD3 R16, P0, PT, R11, UR18, RZ ;  /* 0x000000120b107c10 */ /* 0x001fe2000ff1e0ff */
[----:B------:R-:W-:-:S02]  /*0b40*/  IMAD.X R23, RZ, RZ, UR21, P1 ;  /* 0x00000015ff177e24 */ /* 0x000fc400088e06ff */
[----:B------:R-:W5:Y:S02]  /*0b50*/  LDG.E.U8.STRONG.SYS R18, desc[UR14][R18.64] ;  /* 0x0000000e12127981 */ /* 0x000f64000c1f5100 */
[----:B------:R-:W-:Y:S01]  /*0b60*/  IMAD.X R17, RZ, RZ, UR19, P0 ;  /* 0x00000013ff117e24 */ /* 0x000fe200080e06ff */
[----:B-1----:R-:W-:-:S04]  /*0b70*/  IADD3 R26, P0, PT, R7, UR18, RZ ;  /* 0x00000012071a7c10 */ /* 0x002fc8000ff1e0ff */
[----:B------:R0:W5:Y:S01]  /*0b80*/  LDG.E.U8.STRONG.SYS R28, desc[UR14][R16.64] ;  /* 0x0000000e101c7981 */ /* 0x000162000c1f5100 */
[----:B------:R-:W-:-:S03]  /*0b90*/  IMAD.X R27, RZ, RZ, UR19, P0 ;  /* 0x00000013ff1b7e24 */ /* 0x000fc600080e06ff */
[----:B------:R1:W5:Y:S04]  /*0ba0*/  LDG.E.U8.STRONG.SYS R22, desc[UR14][R22.64] ;  /* 0x0000000e16167981 */ /* 0x000368000c1f5100 */
[----:B------:R1:W5:Y:S01]  /*0bb0*/  LDG.E.U8.STRONG.SYS R26, desc[UR14][R26.64] ;  /* 0x0000000e1a1a7981 */ /* 0x000362000c1f5100 */
[----:B0-----:R-:W-:-:S05]  /*0bc0*/  IADD3 R16, P1, PT, R7, UR20, RZ ;  /* 0x0000001407107c10 */ /* 0x001fca000ff3e0ff */
[----:B------:R-:W-:-:S05]  /*0bd0*/  IMAD.X R17, RZ, RZ, UR21, P1 ;  /* 0x00000015ff117e24 */ /* 0x000fca00088e06ff */
[----:B------:R0:W5:Y:S01]  /*0be0*/  LDG.E.U8.STRONG.SYS R21, desc[UR14][R16.64] ;  /* 0x0000000e10157981 */ /* 0x000162000c1f5100 */
[C---:B------:R-:W-:Y:S02]  /*0bf0*/  VIADD R19, R29.reuse, UR8 ;  /* 0x000000081d137c36 */ /* 0x040fe40008000000 */
[C---:B-1----:R-:W-:Y:S02]  /*0c00*/  VIADD R23, R29.reuse, UR11 ;  /* 0x0000000b1d177c36 */ /* 0x042fe40008000000 */
[C---:B------:R-:W-:Y:S02]  /*0c10*/  VIADD R27, R29.reuse, UR12 ;  /* 0x0000000c1d1b7c36 */ /* 0x040fe40008000000 */
[----:B0-----:R-:W-:Y:S02]  /*0c20*/  VIADD R17, R29, UR10 ;  /* 0x0000000a1d117c36 */ /* 0x001fe40008000000 */
[----:B------:R-:W-:Y:S02]  /*0c30*/  IMAD R16, R6, 0x3, R27 ;  /* 0x0000000306107824 */ /* 0x000fe400078e021b */
[----:B------:R-:W-:-:S05]  /*0c40*/  VIADD R8, R8, 0x4 ;  /* 0x0000000408087836 */ /* 0x000fca0000000000 */
[----:B------:R-:W-:Y:S01]  /*0c50*/  ISETP.NE.AND P0, PT, R8, RZ, PT ;  /* 0x000000ff0800720c */ /* 0x000fe20003f05270 */
[C---:B------:R-:W-:Y:S02]  /*0c60*/  IMAD R25, R6.reuse, 0x4, R25 ;  /* 0x0000000406197824 */ /* 0x040fe400078e0219 */
[C---:B------:R-:W-:Y:S02]  /*0c70*/  IMAD R11, R6.reuse, 0x4, R11 ;  /* 0x00000004060b7824 */ /* 0x040fe400078e020b */
[C---:B------:R-:W-:Y:S02]  /*0c80*/  IMAD R7, R6.reuse, 0x4, R7 ;  /* 0x0000000406077824 */ /* 0x040fe400078e0207 */
[C---:B------:R-:W-:Y:S01]  /*0c90*/  IMAD R9, R6.reuse, 0x4, R9 ;  /* 0x0000000406097824 */ /* 0x040fe200078e0209 */
[----:B--2---:R0:W-:Y:S04]  /*0ca0*/  STS.U8 [R29+UR8], R10 ;  /* 0x0000000a1d007988 */ /* 0x0041e80008000008 */
[----:B---3--:R-:W-:Y:S04]  /*0cb0*/  STS.U8 [R29+UR10], R24 ;  /* 0x000000181d007988 */ /* 0x008fe8000800000a */
[----:B------:R-:W-:Y:S04]  /*0cc0*/  STS.U8 [R29+UR11], RZ ;  /* 0x000000ff1d007988 */ /* 0x000fe8000800000b */
[----:B------:R-:W-:Y:S04]  /*0cd0*/  STS.U8 [R29+UR12], RZ ;  /* 0x000000ff1d007988 */ /* 0x000fe8000800000c */
[----:B----4-:R-:W-:Y:S04]  /*0ce0*/  STS.U8 [R19+UR13], R20 ;  /* 0x0000001413007988 */ /* 0x010fe8000800000d */
[----:B-----5:R-:W-:Y:S01]  /*0cf0*/  STS.U8 [R17+UR13], R18 ;  /* 0x0000001211007988 */ /* 0x020fe2000800000d */
[----:B0-----:R-:W-:-:S03]  /*0d00*/  IMAD R10, R6, 0x3, R23 ;  /* 0x00000003060a7824 */ /* 0x001fc600078e0217 */
[----:B------:R-:W-:Y:S04]  /*0d10*/  STS.U8 [R23+UR13], RZ ;  /* 0x000000ff17007988 */ /* 0x000fe8000800000d */
[----:B------:R-:W-:Y:S04]  /*0d20*/  STS.U8 [R27+UR13], RZ ;  /* 0x000000ff1b007988 */ /* 0x000fe8000800000d */
[----:B------:R-:W-:Y:S04]  /*0d30*/  STS.U8 [R29+UR17], R28 ;  /* 0x0000001c1d007988 */ /* 0x000fe80008000011 */
[----:B------:R-:W-:Y:S04]  /*0d40*/  STS.U8 [R29+UR16], R22 ;  /* 0x000000161d007988 */ /* 0x000fe80008000010 */
[----:B------:R-:W-:Y:S04]  /*0d50*/  STS.U8 [R29+UR5], RZ ;  /* 0x000000ff1d007988 */ /* 0x000fe80008000005 */
[----:B------:R-:W-:Y:S04]  /*0d60*/  STS.U8 [R29+UR4], RZ ;  /* 0x000000ff1d007988 */ /* 0x000fe80008000004 */
[----:B------:R-:W-:Y:S04]  /*0d70*/  STS.U8 [R29+UR7], R26 ;  /* 0x0000001a1d007988 */ /* 0x000fe80008000007 */
[----:B------:R0:W-:Y:S04]  /*0d80*/  STS.U8 [R29+UR6], R21 ;  /* 0x000000151d007988 */ /* 0x0001e80008000006 */
[----:B------:R1:W-:Y:S04]  /*0d90*/  STS.U8 [R10], RZ ;  /* 0x000000ff0a007388 */ /* 0x0003e80000000000 */
[----:B------:R1:W-:Y:S01]  /*0da0*/  STS.U8 [R16], RZ ;  /* 0x000000ff10007388 */ /* 0x0003e20000000000 */
[----:B0-----:R-:W-:Y:S01]  /*0db0*/  IMAD R29, R6, 0x4, R29 ;  /* 0x00000004061d7824 */ /* 0x001fe200078e021d */
[----:B------:R-:W-:Y:S06]  /*0dc0*/  @P0 BRA `(.L_x_4) ;  /* 0xfffffffc00280947 */ /* 0x000fec000383ffff */
[----:B-1----:R-:W-:-:S07]  /*0dd0*/  LOP3.LUT R10, R4, 0x7fc, RZ, 0xc0, !PT ;  /* 0x000007fc040a7812 */ /* 0x002fce00078ec0ff */
.L_x_3:
[----:B------:R-:W-:-:S04]  /*0de0*/  LOP3.LUT R18, R4, 0x3, RZ, 0xc0, !PT ;  /* 0x0000000304127812 */ /* 0x000fc800078ec0ff */
[----:B------:R-:W-:-:S13]  /*0df0*/  ISETP.NE.AND P0, PT, R18, RZ, PT ;  /* 0x000000ff1200720c */ /* 0x000fda0003f05270 */
[----:B------:R-:W-:Y:S05]  /*0e00*/  @!P0 BRA `(.L_x_2) ;  /* 0x0000000000e48947 */ /* 0x000fea0003800000 */
[----:B------:R-:W0:Y:S01]  /*0e10*/  LDCU.64 UR18, c[0x0][0x398] ;  /* 0x00007300ff1277ac */ /* 0x000e220008000a00 */
[----:B------:R-:W-:Y:S01]  /*0e20*/  IMAD R11, R10, UR13, R5 ;  /* 0x0000000d0a0b7c24 */ /* 0x000fe2000f8e0205 */
[----:B------:R-:W1:Y:S04]  /*0e30*/  LDCU.64 UR20, c[0x0][0x3a0] ;  /* 0x00007400ff1477ac */ /* 0x000e680008000a00 */
[C---:B0-----:R-:W-:Y:S02]  /*0e40*/  IADD3 R6, P0, PT, R11.reuse, UR18, RZ ;  /* 0x000000120b067c10 */ /* 0x041fe4000ff1e0ff */
[----:B-1----:R-:W-:-:S03]  /*0e50*/  IADD3 R8, P1, PT, R11, UR20, RZ ;  /* 0x000000140b087c10 */ /* 0x002fc6000ff3e0ff */
[----:B------:R-:W-:Y:S02]  /*0e60*/  IMAD.X R7, RZ, RZ, UR19, P0 ;  /* 0x00000013ff077e24 */ /* 0x000fe400080e06ff */
[----:B------:R-:W-:-:S03]  /*0e70*/  IMAD.X R9, RZ, RZ, UR21, P1 ;  /* 0x00000015ff097e24 */ /* 0x000fc600088e06ff */
[----:B------:R-:W2:Y:S04]  /*0e80*/  LDG.E.U8.STRONG.SYS R6, desc[UR14][R6.64] ;  /* 0x0000000e06067981 */ /* 0x000ea8000c1f5100 */
[----:B------:R-:W3:Y:S01]  /*0e90*/  LDG.E.U8.STRONG.SYS R8, desc[UR14][R8.64] ;  /* 0x0000000e08087981 */ /* 0x000ee2000c1f5100 */
[----:B------:R-:W-:Y:S01]  /*0ea0*/  UMOV UR12, 0x400 ;  /* 0x00000400000c7882 */ /* 0x000fe20000000000 */
[----:B------:R-:W-:Y:S01]  /*0eb0*/  ISETP.NE.AND P0, PT, R18, 0x1, PT ;  /* 0x000000011200780c */ /* 0x000fe20003f05270 */
[----:B------:R-:W-:Y:S01]  /*0ec0*/  UIADD3 UR8, UPT, UPT, UR12, 0xc, URZ ;  /* 0x0000000c0c087890 */ /* 0x000fe2000fffe0ff */
[----:B------:R-:W-:Y:S01]  /*0ed0*/  IMAD R5, R10, UR13, R3 ;  /* 0x0000000d0a057c24 */ /* 0x000fe2000f8e0203 */
[----:B------:R-:W-:Y:S02]  /*0ee0*/  UIADD3 UR10, UPT, UPT, UR12, 0x40c, URZ ;  /* 0x0000040c0c0a7890 */ /* 0x000fe4000fffe0ff */
[----:B------:R-:W-:-:S02]  /*0ef0*/  UIADD3 UR11, UPT, UPT, UR12, 0x140c, URZ ;  /* 0x0000140c0c0b7890 */ /* 0x000fc4000fffe0ff */
[----:B------:R-:W-:Y:S02]  /*0f00*/  UIADD3 UR12, UPT, UPT, UR12, 0x180c, URZ ;  /* 0x0000180c0c0c7890 */ /* 0x000fe4000fffe0ff */
[----:B------:R-:W-:Y:S02]  /*0f10*/  ULEA UR8, UR9, UR8, 0x18 ;  /* 0x0000000809087291 */ /* 0x000fe4000f8ec0ff */
[----:B------:R-:W-:Y:S02]  /*0f20*/  ULEA UR10, UR9, UR10, 0x18 ;  /* 0x0000000a090a7291 */ /* 0x000fe4000f8ec0ff */
[----:B------:R-:W-:Y:S02]  /*0f30*/  ULEA UR11, UR9, UR11, 0x18 ;  /* 0x0000000b090b7291 */ /* 0x000fe4000f8ec0ff */
[----:B------:R-:W-:Y:S01]  /*0f40*/  ULEA UR12, UR9, UR12, 0x18 ;  /* 0x0000000c090c7291 */ /* 0x000fe2000f8ec0ff */
[C---:B------:R-:W-:Y:S02]  /*0f50*/  VIADD R17, R5.reuse, UR8 ;  /* 0x0000000805117c36 */ /* 0x040fe40008000000 */
[----:B------:R-:W-:-:S02]  /*0f60*/  VIADD R19, R5, UR10 ;  /* 0x0000000a05137c36 */ /* 0x000fc40008000000 */
[C---:B------:R-:W-:Y:S02]  /*0f70*/  VIADD R10, R5.reuse, UR11 ;  /* 0x0000000b050a7c36 */ /* 0x040fe40008000000 */
[----:B------:R-:W-:Y:S01]  /*0f80*/  VIADD R16, R5, UR12 ;  /* 0x0000000c05107c36 */ /* 0x000fe20008000000 */
[----:B--2---:R0:W-:Y:S04]  /*0f90*/  STS.U8 [R5+UR8], R6 ;  /* 0x0000000605007988 */ /* 0x0041e80008000008 */
[----:B---3--:R0:W-:Y:S04]  /*0fa0*/  STS.U8 [R5+UR10], R8 ;  /* 0x0000000805007988 */ /* 0x0081e8000800000a */
[----:B------:R0:W-:Y:S04]  /*0fb0*/  STS.U8 [R5+UR11], RZ ;  /* 0x000000ff05007988 */ /* 0x0001e8000800000b */
[----:B------:R0:W-:Y:S01]  /*0fc0*/  STS.U8 [R5+UR12], RZ ;  /* 0x000000ff05007988 */ /* 0x0001e2000800000c */
[----:B------:R-:W-:Y:S05]  /*0fd0*/  @!P0 BRA `(.L_x_2) ;  /* 0x0000000000708947 */ /* 0x000fea0003800000 */
[----:B------:R-:W-:-:S05]  /*0fe0*/  VIADD R11, R11, UR13 ;  /* 0x0000000d0b0b7c36 */ /* 0x000fca0008000000 */
[C---:B0-----:R-:W-:Y:S02]  /*0ff0*/  IADD3 R8, P0, PT, R11.reuse, UR18, RZ ;  /* 0x000000120b087c10 */ /* 0x041fe4000ff1e0ff */
[----:B------:R-:W-:-:S03]  /*1000*/  IADD3 R6, P1, PT, R11, UR20, RZ ;  /* 0x000000140b067c10 */ /* 0x000fc6000ff3e0ff */
[----:B------:R-:W-:Y:S02]  /*1010*/  IMAD.X R9, RZ, RZ, UR19, P0 ;  /* 0x00000013ff097e24 */ /* 0x000fe400080e06ff */
[----:B------:R-:W-:-:S03]  /*1020*/  IMAD.X R7, RZ, RZ, UR21, P1 ;  /* 0x00000015ff077e24 */ /* 0x000fc600088e06ff */
[----:B------:R-:W2:Y:S04]  /*1030*/  LDG.E.U8.STRONG.SYS R8, desc[UR14][R8.64] ;  /* 0x0000000e08087981 */ /* 0x000ea8000c1f5100 */
[----:B------:R-:W3:Y:S01]  /*1040*/  LDG.E.U8.STRONG.SYS R6, desc[UR14][R6.64] ;  /* 0x0000000e06067981 */ /* 0x000ee2000c1f5100 */
[----:B------:R-:W-:Y:S01]  /*1050*/  ISETP.NE.AND P0, PT, R18, 0x2, PT ;  /* 0x000000021200780c */ /* 0x000fe20003f05270 */
[----:B------:R-:W-:Y:S02]  /*1060*/  VIADD R5, R17, UR13 ;  /* 0x0000000d11057c36 */ /* 0x000fe40008000000 */
[----:B------:R-:W-:Y:S02]  /*1070*/  VIADD R21, R19, UR13 ;  /* 0x0000000d13157c36 */ /* 0x000fe40008000000 */
[----:B------:R-:W-:-:S02]  /*1080*/  VIADD R18, R10, UR13 ;  /* 0x0000000d0a127c36 */ /* 0x000fc40008000000 */
[----:B------:R-:W-:Y:S01]  /*1090*/  VIADD R20, R16, UR13 ;  /* 0x0000000d10147c36 */ /* 0x000fe20008000000 */
[----:B--2---:R1:W-:Y:S04]  /*10a0*/  STS.U8 [R17+UR13], R8 ;  /* 0x0000000811007988 */ /* 0x0043e8000800000d */
[----:B---3--:R1:W-:Y:S04]  /*10b0*/  STS.U8 [R19+UR13], R6 ;  /* 0x0000000613007988 */ /* 0x0083e8000800000d */
[----:B------:R1:W-:Y:S04]  /*10c0*/  STS.U8 [R10+UR13], RZ ;  /* 0x000000ff0a007988 */ /* 0x0003e8000800000d */
[----:B------:R1:W-:Y:S01]  /*10d0*/  STS.U8 [R16+UR13], RZ ;  /* 0x000000ff10007988 */ /* 0x0003e2000800000d */
[----:B------:R-:W-:Y:S05]  /*10e0*/  @!P0 BRA `(.L_x_2) ;  /* 0x00000000002c8947 */ /* 0x000fea0003800000 */
[----:B-1----:R-:W-:-:S05]  /*10f0*/  VIADD R8, R11, UR13 ;  /* 0x0000000d0b087c36 */ /* 0x002fca0008000000 */
[C---:B------:R-:W-:Y:S02]  /*1100*/  IADD3 R6, P0, PT, R8.reuse, UR18, RZ ;  /* 0x0000001208067c10 */ /* 0x040fe4000ff1e0ff */
[----:B------:R-:W-:-:S03]  /*1110*/  IADD3 R8, P1, PT, R8, UR20, RZ ;  /* 0x0000001408087c10 */ /* 0x000fc6000ff3e0ff */
[----:B------:R-:W-:Y:S02]  /*1120*/  IMAD.X R7, RZ, RZ, UR19, P0 ;  /* 0x00000013ff077e24 */ /* 0x000fe400080e06ff */
[----:B------:R-:W-:-:S03]  /*1130*/  IMAD.X R9, RZ, RZ, UR21, P1 ;  /* 0x00000015ff097e24 */ /* 0x000fc600088e06ff */
[----:B------:R-:W2:Y:S04]  /*1140*/  LDG.E.U8.STRONG.SYS R6, desc[UR14][R6.64] ;  /* 0x0000000e06067981 */ /* 0x000ea8000c1f5100 */
[----:B------:R-:W3:Y:S04]  /*1150*/  LDG.E.U8.STRONG.SYS R8, desc[UR14][R8.64] ;  /* 0x0000000e08087981 */ /* 0x000ee8000c1f5100 */
[----:B--2---:R2:W-:Y:S04]  /*1160*/  STS.U8 [R5+UR13], R6 ;  /* 0x0000000605007988 */ /* 0x0045e8000800000d */
[----:B---3--:R2:W-:Y:S04]  /*1170*/  STS.U8 [R21+UR13], R8 ;  /* 0x0000000815007988 */ /* 0x0085e8000800000d */
[----:B------:R2:W-:Y:S04]  /*1180*/  STS.U8 [R18+UR13], RZ ;  /* 0x000000ff12007988 */ /* 0x0005e8000800000d */
[----:B------:R2:W-:Y:S02]  /*1190*/  STS.U8 [R20+UR13], RZ ;  /* 0x000000ff14007988 */ /* 0x0005e4000800000d */
.L_x_2:
[----:B------:R-:W-:Y:S02]  /*11a0*/  UMOV UR10, 0x400 ;  /* 0x00000400000a7882 */ /* 0x000fe40000000000 */
[----:B------:R-:W-:Y:S01]  /*11b0*/  ULEA UR8, UR9, UR10, 0x18 ;  /* 0x0000000a09087291 */ /* 0x000fe2000f8ec0ff */
[----:B------:R0:W-:Y:S08]  /*11c0*/  MEMBAR.SC.CTA ;  /* 0x0000000000007992 */ /* 0x0001f00000000000 */
[----:B0-2---:R-:W0:Y:S02]  /*11d0*/  LDS.U8 R5, [UR8+0x4] ;  /* 0x00000408ff057984 */ /* 0x005e240008000000 */
[----:B0-----:R-:W-:-:S13]  /*11e0*/  ISETP.NE.AND P0, PT, R5, RZ, PT ;  /* 0x000000ff0500720c */ /* 0x001fda0003f05270 */
[----:B------:R-:W-:Y:S05]  /*11f0*/  @!P0 BRA `(.L_x_5) ;  /* 0x0000000800188947 */ /* 0x000fea0003800000 */
[----:B------:R-:W-:Y:S01]  /*1200*/  UIADD3 UR8, UPT, UPT, UR10, 0xc, URZ ;  /* 0x0000000c0a087890 */ /* 0x000fe2000fffe0ff */
[----:B------:R-:W-:Y:S01]  /*1210*/  IMAD.MOV.U32 R5, RZ, RZ, RZ ;  /* 0x000000ffff057224 */ /* 0x000fe200078e00ff */
[----:B------:R-:W-:Y:S02]  /*1220*/  UIADD3 UR10, UPT, UPT, UR10, 0x140c, URZ ;  /* 0x0000140c0a0a7890 */ /* 0x000fe4000fffe0ff */
[----:B------:R-:W-:Y:S02]  /*1230*/  ULEA UR8, UR9, UR8, 0x18 ;  /* 0x0000000809087291 */ /* 0x000fe4000f8ec0ff */
[----:B------:R-:W-:-:S12]  /*1240*/  ULEA UR10, UR9, UR10, 0x18 ;  /* 0x0000000a090a7291 */ /* 0x000fd8000f8ec0ff */
.L_x_6:
[C---:B01----:R-:W-:Y:S01]  /*1250*/  IMAD R6, R5.reuse, UR13, R3 ;  /* 0x0000000d05067c24 */ /* 0x043fe2000f8e0203 */
[----:B------:R-:W-:Y:S01]  /*1260*/  PRMT R9, RZ, 0x7610, R9 ;  /* 0x00007610ff097816 */ /* 0x000fe20000000009 */
[----:B------:R-:W-:-:S03]  /*1270*/  VIADD R5, R5, 0x1 ;  /* 0x0000000105057836 */ /* 0x000fc60000000000 */
[C---:B------:R-:W-:Y:S02]  /*1280*/  LOP3.LUT P2, RZ, R6.reuse, 0x1f, RZ, 0xc0, !PT ;  /* 0x0000001f06ff7812 */ /* 0x040fe4000784c0ff */
[C---:B------:R-:W-:Y:S02]  /*1290*/  LEA.HI R7, R6.reuse, 0xffffffdf, RZ, 0x1b ;  /* 0xffffffdf06077811 */ /* 0x040fe400078fd8ff */
[C---:B------:R-:W-:Y:S02]  /*12a0*/  LOP3.LUT R8, R6.reuse, 0x7fffffff, RZ, 0xc0, !PT ;  /* 0x7fffffff06087812 */ /* 0x040fe400078ec0ff */
[C---:B------:R-:W-:Y:S02]  /*12b0*/  ISETP.LT.U32.OR P0, PT, R7.reuse, -0x20, !P2 ;  /* 0xffffffe00700780c */ /* 0x040fe40005701470 */
[----:B------:R-:W-:Y:S02]  /*12c0*/  ISETP.GE.U32.AND P3, PT, R7, -0x20, PT ;  /* 0xffffffe00700780c */ /* 0x000fe40003f66070 */
[----:B------:R-:W-:Y:S01]  /*12d0*/  LDS.U8 R7, [R8+UR8] ;  /* 0x0000000808077984 */ /* 0x000fe20008000000 */
[----:B------:R-:W-:-:S04]  /*12e0*/  LOP3.LUT R11, R6, 0x1f, RZ, 0xc0, !PT ;  /* 0x0000001f060b7812 */ /* 0x000fc800078ec0ff */
[C---:B------:R-:W-:Y:S02]  /*12f0*/  ISETP.EQ.OR P4, PT, R11.reuse, 0x1f, !P3 ;  /* 0x0000001f0b00780c */ /* 0x040fe40005f82670 */
[----:B------:R-:W-:Y:S02]  /*1300*/  ISETP.NE.AND P1, PT, R11, 0x1f, PT ;  /* 0x0000001f0b00780c */ /* 0x000fe40003f25270 */
[----:B------:R-:W0:Y:S02]  /*1310*/  @!P0 LDS.U8 R10, [R8+UR8+-0x21] ;  /* 0xffffdf08080a8984 */ /* 0x000e240008000000 */
[C---:B------:R-:W-:Y:S02]  /*1320*/  ISETP.GT.U32.OR P5, PT, R6.reuse, 0x3ff, !P1 ;  /* 0x000003ff0600780c */ /* 0x040fe40004fa4470 */
[----:B------:R-:W1:Y:S01]  /*1330*/  @P3 LDS.U8 R16, [R8+UR8+-0x20] ;  /* 0xffffe00808103984 */ /* 0x000e620008000000 */
[----:B------:R-:W-:-:S04]  /*1340*/  ISETP.GT.U32.OR P1, PT, R6, 0x3df, !P1 ;  /* 0x000003df0600780c */ /* 0x000fc80004f24470 */
[----:B------:R-:W2:Y:S06]  /*1350*/  @!P4 LDS.U8 R18, [R8+UR8+-0x1f] ;  /* 0xffffe1080812c984 */ /* 0x000eac0008000000 */
[----:B------:R-:W3:Y:S01]  /*1360*/  @!P5 LDS.U8 R20, [R8+UR8+0x1] ;  /* 0x000001080814d984 */ /* 0x000ee20008000000 */
[----:B0-----:R-:W-:-:S04]  /*1370*/  @!P0 ISETP.GE.U32.AND P6, PT, R10, R7, PT ;  /* 0x000000070a00820c */ /* 0x001fc80003fc6070 */
[----:B------:R-:W-:Y:S02]  /*1380*/  @!P0 SEL R10, RZ, 0xff80, !P6 ;  /* 0x0000ff80ff0a8807 */ /* 0x000fe40007000000 */
[----:B------:R-:W-:Y:S02]  /*1390*/  ISETP.GT.U32.AND P6, PT, R6, 0x3df, PT ;  /* 0x000003df0600780c */ /* 0x000fe40003fc4070 */
[----:B------:R-:W-:Y:S02]  /*13a0*/  @!P0 PRMT R9, R10, 0x7610, R9 ;  /* 0x000076100a098816 */ /* 0x000fe40000000009 */
[----:B-1----:R-:W-:Y:S02]  /*13b0*/  @P3 ISETP.GE.U32.AND P0, PT, R16, R7, PT ;  /* 0x000000071000320c */ /* 0x002fe40003f06070 */
[----:B------:R-:W0:Y:S02]  /*13c0*/  @!P1 LDS.U8 R16, [R8+UR8+0x21] ;  /* 0x0000210808109984 */ /* 0x000e240008000000 */
[----:B------:R-:W-:-:S02]  /*13d0*/  @P3 SEL R10, RZ, 0x40, !P0 ;  /* 0x00000040ff0a3807 */ /* 0x000fc40004000000 */
[----:B------:R-:W-:Y:S02]  /*13e0*/  PLOP3.LUT P0, PT, PT, PT, PT, 0x80, 0x8 ;  /* 0x000000000008781c */ /* 0x000fe40003f0f070 */
[----:B------:R-:W-:Y:S01]  /*13f0*/  @P3 LOP3.LUT R10, R10, R9, RZ, 0xfc, !PT ;  /* 0x000000090a0a3212 */ /* 0x000fe200078efcff */
[----:B------:R-:W1:Y:S01]  /*1400*/  @!P6 LDS.U8 R22, [R8+UR8+0x20] ;  /* 0x000020080816e984 */ /* 0x000e620008000000 */
[----:B------:R-:W-:Y:S02]  /*1410*/  @!P6 PLOP3.LUT P0, PT, P2, PT, PT, 0x8, 0x80 ;  /* 0x000000000080e81c */ /* 0x000fe4000170e170 */
[----:B------:R-:W-:Y:S02]  /*1420*/  ISETP.NE.AND P2, PT, R11, RZ, PT ;  /* 0x000000ff0b00720c */ /* 0x000fe40003f45270 */
[----:B------:R-:W-:Y:S02]  /*1430*/  @P3 PRMT R9, R10, 0x7610, R9 ;  /* 0x000076100a093816 */ /* 0x000fe40000000009 */
[----:B------:R-:W-:-:S02]  /*1440*/  ISETP.GT.U32.OR P2, PT, R6, 0x3ff, !P2 ;  /* 0x000003ff0600780c */ /* 0x000fc40005744470 */
[----:B--2---:R-:W-:-:S04]  /*1450*/  @!P4 ISETP.GE.U32.AND P3, PT, R18, R7, PT ;  /* 0x000000071200c20c */ /* 0x004fc80003f66070 */
[----:B------:R-:W-:Y:S01]  /*1460*/  @!P4 SEL R10, RZ, 0x20, !P3 ;  /* 0x00000020ff0ac807 */ /* 0x000fe20005800000 */
[----:B------:R-:W2:Y:S01]  /*1470*/  @!P0 LDS.U8 R24, [R8+UR8+0x1f] ;  /* 0x00001f0808188984 */ /* 0x000ea20008000000 */
[----:B---3--:R-:W-:Y:S02]  /*1480*/  @!P5 ISETP.GE.U32.AND P3, PT, R20, R7, PT ;  /* 0x000000071400d20c */ /* 0x008fe40003f66070 */
[----:B------:R-:W-:-:S03]  /*1490*/  @!P4 LOP3.LUT R10, R10, R9, RZ, 0xfc, !PT ;  /* 0x000000090a0ac212 */ /* 0x000fc600078efcff */
[----:B------:R3:W4:Y:S01]  /*14a0*/  @!P2 LDS.U8 R18, [R8+UR8+-0x1] ;  /* 0xffffff080812a984 */ /* 0x0007220008000000 */
[----:B------:R-:W-:Y:S02]  /*14b0*/  @!P4 PRMT R9, R10, 0x7610, R9 ;  /* 0x000076100a09c816 */ /* 0x000fe40000000009 */
[----:B------:R-:W-:-:S04]  /*14c0*/  @!P5 SEL R10, RZ, 0x10, !P3 ;  /* 0x00000010ff0ad807 */ /* 0x000fc80005800000 */
[----:B------:R-:W-:-:S04]  /*14d0*/  @!P5 LOP3.LUT R10, R10, R9, RZ, 0xfc, !PT ;  /* 0x000000090a0ad212 */ /* 0x000fc800078efcff */
[----:B------:R-:W-:Y:S02]  /*14e0*/  @!P5 PRMT R9, R10, 0x7610, R9 ;  /* 0x000076100a09d816 */ /* 0x000fe40000000009 */
[----:B0-----:R-:W-:-:S04]  /*14f0*/  @!P1 ISETP.GE.U32.AND P3, PT, R16, R7, PT ;  /* 0x000000071000920c */ /* 0x001fc80003f66070 */
[----:B------:R-:W-:Y:S02]  /*1500*/  @!P1 SEL R10, RZ, 0x8, !P3 ;  /* 0x00000008ff0a9807 */ /* 0x000fe40005800000 */
[----:B-1----:R-:W-:Y:S02]  /*1510*/  @!P6 ISETP.GE.U32.AND P3, PT, R22, R7, PT ;  /* 0x000000071600e20c */ /* 0x002fe40003f66070 */
[----:B------:R-:W-:Y:S02]  /*1520*/  @!P1 LOP3.LUT R10, R10, R9, RZ, 0xfc, !PT ;  /* 0x000000090a0a9212 */ /* 0x000fe400078efcff */
[----:B---3--:R-:W-:Y:S02]  /*1530*/  @!P6 SEL R8, RZ, 0x4, !P3 ;  /* 0x00000004ff08e807 */ /* 0x008fe40005800000 */
[----:B------:R-:W-:-:S04]  /*1540*/  @!P1 PRMT R9, R10, 0x7610, R9 ;  /* 0x000076100a099816 */ /* 0x000fc80000000009 */
[----:B------:R-:W-:Y:S02]  /*1550*/  @!P6 LOP3.LUT R8, R8, R9, RZ, 0xfc, !PT ;  /* 0x000000090808e212 */ /* 0x000fe400078efcff */
[-C--:B--2---:R-:W-:Y:S02]  /*1560*/  @!P0 ISETP.GE.U32.AND P1, PT, R24, R7.reuse, PT ;  /* 0x000000071800820c */ /* 0x084fe40003f26070 */
[----:B------:R-:W-:Y:S02]  /*1570*/  @!P6 PRMT R9, R8, 0x7610, R9 ;  /* 0x000076100809e816 */ /* 0x000fe40000000009 */
[----:B------:R-:W-:Y:S02]  /*1580*/  @!P0 SEL R10, RZ, 0x2, !P1 ;  /* 0x00000002ff0a8807 */ /* 0x000fe40004800000 */
[----:B----4-:R-:W-:Y:S02]  /*1590*/  @!P2 ISETP.GE.U32.AND P1, PT, R18, R7, PT ;  /* 0x000000071200a20c */ /* 0x010fe40003f26070 */
[----:B------:R-:W-:-:S02]  /*15a0*/  @!P0 LOP3.LUT R10, R10, R9, RZ, 0xfc, !PT ;  /* 0x000000090a0a8212 */ /* 0x000fc400078efcff */
[----:B------:R-:W-:Y:S02]  /*15b0*/  @!P2 SEL R8, RZ, 0x1, !P1 ;  /* 0x00000001ff08a807 */ /* 0x000fe40004800000 */
[----:B------:R-:W-:Y:S02]  /*15c0*/  @!P0 PRMT R9, R10, 0x7610, R9 ;  /* 0x000076100a098816 */ /* 0x000fe40000000009 */
[----:B------:R-:W-:Y:S02]  /*15d0*/  ISETP.NE.AND P0, PT, R5, R4, PT ;  /* 0x000000040500720c */ /* 0x000fe40003f05270 */
[----:B------:R-:W-:-:S04]  /*15e0*/  @!P2 LOP3.LUT R8, R9, R8, RZ, 0xfc, !PT ;  /* 0x000000080908a212 */ /* 0x000fc800078efcff */
[----:B------:R-:W-:-:S05]  /*15f0*/  @!P2 PRMT R9, R8, 0x7610, R9 ;  /* 0x000076100809a816 */ /* 0x000fca0000000009 */
[----:B------:R0:W-:Y:S02]  /*1600*/  STS.U8 [R6+UR10], R9 ;  /* 0x0000000906007988 */ /* 0x0001e4000800000a */
[----:B------:R-:W-:Y:S05]  /*1610*/  @P0 BRA `(.L_x_6) ;  /* 0xfffffffc000c0947 */ /* 0x000fea000383ffff */
[----:B------:R-:W1:Y:S01]  /*1620*/  S2UR UR10, SR_CgaCtaId ;  /* 0x00000000000a79c3 */ /* 0x000e620000008800 */
[----:B------:R-:W-:Y:S01]  /*1630*/  UMOV UR8, 0x400 ;  /* 0x0000040000087882 */ /* 0x000fe20000000000 */
[----:B------:R-:W-:Y:S01]  /*1640*/  IMAD.MOV.U32 R5, RZ, RZ, RZ ;  /* 0x000000ffff057224 */ /* 0x000fe200078e00ff */
[----:B------:R-:W-:Y:S02]  /*1650*/  UIADD3 UR9, UPT, UPT, UR8, 0x40c, URZ ;  /* 0x0000040c08097890 */ /* 0x000fe4000fffe0ff */
[----:B------:R-:W-:Y:S02]  /*1660*/  UIADD3 UR8, UPT, UPT, UR8, 0x180c, URZ ;  /* 0x0000180c08087890 */ /* 0x000fe4000fffe0ff */
[----:B-1----:R-:W-:Y:S02]  /*1670*/  ULEA UR9, UR10, UR9, 0x18 ;  /* 0x000000090a097291 */ /* 0x002fe4000f8ec0ff */
[----:B------:R-:W-:-:S12]  /*1680*/  ULEA UR8, UR10, UR8, 0x18 ;  /* 0x000000080a087291 */ /* 0x000fd8000f8ec0ff */
.L_x_7:
[C---:B0-2---:R-:W-:Y:S01]  /*1690*/  IMAD R6, R5.reuse, UR13, R3 ;  /* 0x0000000d05067c24 */ /* 0x045fe2000f8e0203 */
        /* <DEDUP_REMOVED lines=60> */
.L_x_5:
[----:B------:R-:W0:Y:S01]  /*1a60*/  S2UR UR8, SR_CgaCtaId ;  /* 0x00000000000879c3 */ /* 0x000e220000008800 */
[----:B------:R-:W-:Y:S02]  /*1a70*/  UMOV UR9, 0x400 ;  /* 0x0000040000097882 */ /* 0x000fe40000000000 */
[----:B0-----:R-:W-:Y:S01]  /*1a80*/  ULEA UR10, UR8, UR9, 0x18 ;  /* 0x00000009080a7291 */ /* 0x001fe2000f8ec0ff */
[----:B------:R0:W-:Y:S08]  /*1a90*/  MEMBAR.SC.CTA ;  /* 0x0000000000007992 */ /* 0x0001f00000000000 */
[----:B0-----:R-:W0:Y:S02]  /*1aa0*/  LDS.U8 R5, [UR10+0x4] ;  /* 0x0000040aff057984 */ /* 0x001e240008000000 */
[----:B0-----:R-:W-:-:S13]  /*1ab0*/  ISETP.NE.AND P0, PT, R5, RZ, PT ;  /* 0x000000ff0500720c */ /* 0x001fda0003f05270 */
[----:B------:R-:W-:Y:S05]  /*1ac0*/  @!P0 BRA `(.L_x_8) ;  /* 0x00000014008c8947 */ /* 0x000fea0003800000 */
[----:B------:R-:W-:-:S05]  /*1ad0*/  VIADD R5, R4, 0xffffffff ;  /* 0xffffffff04057836 */ /* 0x000fca0000000000 */
[----:B------:R-:W-:Y:S01]  /*1ae0*/  ISETP.GE.U32.AND P0, PT, R5, 0x7, PT ;  /* 0x000000070500780c */ /* 0x000fe20003f06070 */
[----:B------:R-:W-:-:S12]  /*1af0*/  IMAD.MOV.U32 R5, RZ, RZ, RZ ;  /* 0x000000ffff057224 */ /* 0x000fd800078e00ff */
[----:B------:R-:W-:Y:S05]  /*1b00*/  @!P0 BRA `(.L_x_9) ;  /* 0x0000000800cc8947 */ /* 0x000fea0003800000 */
[----:B------:R-:W-:Y:S01]  /*1b10*/  UIADD3 UR10, UPT, UPT, UR9, 0x140c, URZ ;  /* 0x0000140c090a7890 */ /* 0x000fe2000fffe0ff */
[----:B-12---:R-:W-:Y:S01]  /*1b20*/  IMAD.MOV.U32 R6, RZ, RZ, RZ ;  /* 0x000000ffff067224 */ /* 0x006fe200078e00ff */
[----:B------:R-:W-:Y:S02]  /*1b30*/  LOP3.LUT R5, R4, 0x7f8, RZ, 0xc0, !PT ;  /* 0x000007f804057812 */ /* 0x000fe400078ec0ff */
[----:B------:R-:W-:-:S12]  /*1b40*/  ULEA UR10, UR8, UR10, 0x18 ;  /* 0x0000000a080a7291 */ /* 0x000fd8000f8ec0ff */
.L_x_42:
[----:B------:R-:W-:Y:S01]  /*1b50*/  IMAD R8, R6, UR13, R3 ;  /* 0x0000000d06087c24 */ /* 0x000fe2000f8e0203 */
[----:B0-----:R-:W0:Y:S01]  /*1b60*/  S2UR UR8, SR_CgaCtaId ;  /* 0x00000000000879c3 */ /* 0x001e220000008800 */
[----:B------:R-:W-:Y:S03]  /*1b70*/  BSSY.RECONVERGENT B0, `(.L_x_10) ;  /* 0x0000009000007945 */ /* 0x000fe60003800200 */
[----:B-12---:R-:W1:Y:S02]  /*1b80*/  LDS.U8 R7, [R8+UR10] ;  /* 0x0000000a08077984 */ /* 0x006e640008000000 */
[----:B-1----:R-:W-:-:S13]  /*1b90*/  ISETP.NE.AND P0, PT, R7, RZ, PT ;  /* 0x000000ff0700720c */ /* 0x002fda0003f05270 */
[----:B0-----:R-:W-:Y:S05]  /*1ba0*/  @!P0 BRA `(.L_x_11) ;  /* 0x0000000000148947 */ /* 0x001fea0003800000 */
[----:B------:R-:W0:Y:S01]  /*1bb0*/  S2UR UR12, SR_CgaCtaId ;  /* 0x00000000000c79c3 */ /* 0x000e220000008800 */
[----:B------:R-:W-:-:S04]  /*1bc0*/  UIADD3 UR11, UPT, UPT, UR9, 0x80c, URZ ;  /* 0x0000080c090b7890 */ /* 0x000fc8000fffe0ff */
[----:B0-----:R-:W-:-:S06]  /*1bd0*/  ULEA UR11, UR12, UR11, 0x18 ;  /* 0x0000000b0c0b7291 */ /* 0x001fcc000f8ec0ff */
[----:B------:R-:W-:-:S05]  /*1be0*/  LEA R7, R7, UR11, 0x2 ;  /* 0x0000000b07077c11 */ /* 0x000fca000f8e10ff */
[----:B------:R0:W-:Y:S02]  /*1bf0*/  ATOMS.POPC.INC.32 RZ, [R7+URZ] ;  /* 0x0000000007ff7f8c */ /* 0x0001e4000d8000ff */
.L_x_11:
[----:B------:R-:W-:Y:S05]  /*1c00*/  BSYNC.RECONVERGENT B0 ;  /* 0x0000000000007941 */ /* 0x000fea0003800200 */
.L_x_10:
[----:B------:R-:W-:Y:S01]  /*1c10*/  UMOV UR9, 0x400 ;  /* 0x0000040000097882 */ /* 0x000fe20000000000 */
[----:B------:R-:W-:Y:S01]  /*1c20*/  BSSY.RECONVERGENT B0, `(.L_x_12) ;  /* 0x000000c000007945 */ /* 0x000fe20003800200 */
[----:B------:R-:W-:Y:S01]  /*1c30*/  UIADD3 UR11, UPT, UPT, UR9, 0x180c, URZ ;  /* 0x0000180c090b7890 */ /* 0x000fe2000fffe0ff */
[----:B------:R-:W-:-:S03]  /*1c40*/  VIADD R9, R8, UR10 ;  /* 0x0000000a08097c36 */ /* 0x000fc60008000000 */
[----:B------:R-:W-:-:S06]  /*1c50*/  ULEA UR11, UR8, UR11, 0x18 ;  /* 0x0000000b080b7291 */ /* 0x000fcc000f8ec0ff */
[----:B------:R-:W-:-:S03]  /*1c60*/  VIADD R10, R8, UR11 ;  /* 0x0000000b080a7c36 */ /* 0x000fc60008000000 */
[----:B0-----:R-:W0:Y:S02]  /*1c70*/  LDS.U8 R7, [R8+UR11] ;  /* 0x0000000b08077984 */ /* 0x001e240008000000 */
[----:B0-----:R-:W-:-:S13]  /*1c80*/  ISETP.NE.AND P0, PT, R7, RZ, PT ;  /* 0x000000ff0700720c */ /* 0x001fda0003f05270 */
[----:B------:R-:W-:Y:S05]  /*1c90*/  @!P0 BRA `(.L_x_13) ;  /* 0x0000000000108947 */ /* 0x000fea0003800000 */
[----:B------:R-:W-:-:S04]  /*1ca0*/  UIADD3 UR11, UPT, UPT, UR9, 0xc0c, URZ ;  /* 0x00000c0c090b7890 */ /* 0x000fc8000fffe0ff */
[----:B------:R-:W-:-:S06]  /*1cb0*/  ULEA UR11, UR8, UR11, 0x18 ;  /* 0x0000000b080b7291 */ /* 0x000fcc000f8ec0ff */
[----:B------:R-:W-:-:S05]  /*1cc0*/  LEA R7, R7, UR11, 0x2 ;  /* 0x0000000b07077c11 */ /* 0x000fca000f8e10ff */
[----:B------:R0:W-:Y:S02]  /*1cd0*/  ATOMS.POPC.INC.32 RZ, [R7+URZ] ;  /* 0x0000000007ff7f8c */ /* 0x0001e4000d8000ff */
.L_x_13:
[----:B------:R-:W-:Y:S05]  /*1ce0*/  BSYNC.RECONVERGENT B0 ;  /* 0x0000000000007941 */ /* 0x000fea0003800200 */
.L_x_12:
[----:B------:R0:W-:Y:S06]  /*1cf0*/  MEMBAR.SC.CTA ;  /* 0x0000000000007992 */ /* 0x0001ec0000000000 */
[----:B0-----:R-:W0:Y:S01]  /*1d00*/  LDS.U8 R7, [R9+UR13] ;  /* 0x0000000d09077984 */ /* 0x001e220008000000 */
[----:B------:R-:W-:Y:S01]  /*1d10*/  BSSY.RECONVERGENT B0, `(.L_x_14) ;  /* 0x0000007000007945 */ /* 0x000fe20003800200 */
[----:B0-----:R-:W-:-:S13]  /*1d20*/  ISETP.NE.AND P0, PT, R7, RZ, PT ;  /* 0x000000ff0700720c */ /* 0x001fda0003f05270 */
[----:B------:R-:W-:Y:S05]  /*1d30*/  @!P0 BRA `(.L_x_15) ;  /* 0x0000000000108947 */ /* 0x000fea0003800000 */
[----:B------:R-:W-:-:S04]  /*1d40*/  UIADD3 UR11, UPT, UPT, UR9, 0x80c, URZ ;  /* 0x0000080c090b7890 */ /* 0x000fc8000fffe0ff */
[----:B------:R-:W-:-:S06]  /*1d50*/  ULEA UR11, UR8, UR11, 0x18 ;  /* 0x0000000b080b7291 */ /* 0x000fcc000f8ec0ff */
[----:B------:R-:W-:-:S05]  /*1d60*/  LEA R7, R7, UR11, 0x2 ;  /* 0x0000000b07077c11 */ /* 0x000fca000f8e10ff */
[----:B------:R0:W-:Y:S02]  /*1d70*/  ATOMS.POPC.INC.32 RZ, [R7+URZ] ;  /* 0x0000000007ff7f8c */ /* 0x0001e4000d8000ff */
.L_x_15:
[----:B------:R-:W-:Y:S05]  /*1d80*/  BSYNC.RECONVERGENT B0 ;  /* 0x0000000000007941 */ /* 0x000fea0003800200 */
.L_x_14:
[----:B0-----:R-:W0:Y:S01]  /*1d90*/  LDS.U8 R7, [R10+UR13] ;  /* 0x0000000d0a077984 */ /* 0x001e220008000000 */
[----:B------:R-:W-:Y:S01]  /*1da0*/  BSSY.RECONVERGENT B0, `(.L_x_16) ;  /* 0x0000008000007945 */ /* 0x000fe20003800200 */
[----:B------:R-:W-:Y:S01]  /*1db0*/  VIADD R9, R9, UR13 ;  /* 0x0000000d09097c36 */ /* 0x000fe20008000000 */
[----:B0-----:R-:W-:-:S13]  /*1dc0*/  ISETP.NE.AND P0, PT, R7, RZ, PT ;  /* 0x000000ff0700720c */ /* 0x001fda0003f05270 */
[----:B------:R-:W-:Y:S05]  /*1dd0*/  @!P0 BRA `(.L_x_17) ;  /* 0x0000000000108947 */ /* 0x000fea0003800000 */
[----:B------:R-:W-:-:S04]  /*1de0*/  UIADD3 UR11, UPT, UPT, UR9, 0xc0c, URZ ;  /* 0x00000c0c090b7890 */ /* 0x000fc8000fffe0ff */
[----:B------:R-:W-:-:S06]  /*1df0*/  ULEA UR11, UR8, UR11, 0x18 ;  /* 0x0000000b080b7291 */ /* 0x000fcc000f8ec0ff */
[----:B------:R-:W-:-:S05]  /*1e00*/  LEA R7, R7, UR11, 0x2 ;  /* 0x0000000b07077c11 */ /* 0x000fca000f8e10ff */
[----:B------:R0:W-:Y:S02]  /*1e10*/  ATOMS.POPC.INC.32 RZ, [R7+URZ] ;  /* 0x0000000007ff7f8c */ /* 0x0001e4000d8000ff */
.L_x_17:
[----:B------:R-:W-:Y:S05]  /*1e20*/  BSYNC.RECONVERGENT B0 ;  /* 0x0000000000007941 */ /* 0x000fea0003800200 */
.L_x_16:
[----:B------:R0:W-:Y:S06]  /*1e30*/  MEMBAR.SC.CTA ;  /* 0x0000000000007992 */ /* 0x0001ec0000000000 */
        /* <DEDUP_REMOVED lines=9> */
.L_x_19:
[----:B------:R-:W-:Y:S05]  /*1ed0*/  BSYNC.RECONVERGENT B0 ;  /* 0x0000000000007941 */ /* 0x000fea0003800200 */
.L_x_18:
        /* <DEDUP_REMOVED lines=9> */
.L_x_21:
[----:B------:R-:W-:Y:S05]  /*1f70*/  BSYNC.RECONVERGENT B0 ;  /* 0x0000000000007941 */ /* 0x000fea0003800200 */
.L_x_20:
        /* <DEDUP_REMOVED lines=10> */
.L_x_23:
[----:B------:R-:W-:Y:S05]  /*2020*/  BSYNC.RECONVERGENT B0 ;  /* 0x0000000000007941 */ /* 0x000fea0003800200 */
.L_x_22:
        /* <DEDUP_REMOVED lines=9> */
.L_x_25:
[----:B------:R-:W-:Y:S05]  /*20c0*/  BSYNC.RECONVERGENT B0 ;  /* 0x0000000000007941 */ /* 0x000fea0003800200 */
.L_x_24:
        /* <DEDUP_REMOVED lines=10> */
.L_x_27:
[----:B------:R-:W-:Y:S05]  /*2170*/  BSYNC.RECONVERGENT B0 ;  /* 0x0000000000007941 */ /* 0x000fea0003800200 */
.L_x_26:
        /* <DEDUP_REMOVED lines=9> */
.L_x_29:
[----:B------:R-:W-:Y:S05]  /*2210*/  BSYNC.RECONVERGENT B0 ;  /* 0x0000000000007941 */ /* 0x000fea0003800200 */
.L_x_28:
        /* <DEDUP_REMOVED lines=10> */
.L_x_31:
[----:B------:R-:W-:Y:S05]  /*22c0*/  BSYNC.RECONVERGENT B0 ;  /* 0x0000000000007941 */ /* 0x000fea0003800200 */
.L_x_30:
        /* <DEDUP_REMOVED lines=9> */
.L_x_33:
[----:B------:R-:W-:Y:S05]  /*2360*/  BSYNC.RECONVERGENT B0 ;  /* 0x0000000000007941 */ /* 0x000fea0003800200 */
.L_x_32:
        /* <DEDUP_REMOVED lines=10> */
.L_x_35:
[----:B------:R-:W-:Y:S05]  /*2410*/  BSYNC.RECONVERGENT B0 ;  /* 0x0000000000007941 */ /* 0x000fea0003800200 */
.L_x_34:
        /* <DEDUP_REMOVED lines=9> */
.L_x_37:
[----:B------:R-:W-:Y:S05]  /*24b0*/  BSYNC.RECONVERGENT B0 ;  /* 0x0000000000007941 */ /* 0x000fea0003800200 */
.L_x_36:
[----:B------:R1:W-:Y:S06]  /*24c0*/  MEMBAR.SC.CTA ;  /* 0x0000000000007992 */ /* 0x0003ec0000000000 */
[----:B-1----:R-:W1:Y:S01]  /*24d0*/  LDS.U8 R9, [R9+UR13] ;  /* 0x0000000d09097984 */ /* 0x002e620008000000 */
[----:B------:R-:W-:Y:S01]  /*24e0*/  BSSY.RECONVERGENT B0, `(.L_x_38) ;  /* 0x0000008000007945 */ /* 0x000fe20003800200 */
[----:B------:R-:W-:Y:S01]  /*24f0*/  VIADD R10, R10, UR13 ;  /* 0x0000000d0a0a7c36 */ /* 0x000fe20008000000 */
[----:B-1----:R-:W-:-:S13]  /*2500*/  ISETP.NE.AND P0, PT, R9, RZ, PT ;  /* 0x000000ff0900720c */ /* 0x002fda0003f05270 */
[----:B------:R-:W-:Y:S05]  /*2510*/  @!P0 BRA `(.L_x_39) ;  /* 0x0000000000108947 */ /* 0x000fea0003800000 */
[----:B------:R-:W-:-:S04]  /*2520*/  UIADD3 UR11, UPT, UPT, UR9, 0x80c, URZ ;  /* 0x0000080c090b7890 */ /* 0x000fc8000fffe0ff */
[----:B------:R-:W-:-:S06]  /*2530*/  ULEA UR11, UR8, UR11, 0x18 ;  /* 0x0000000b080b7291 */ /* 0x000fcc000f8ec0ff */
[----:B0-----:R-:W-:-:S05]  /*2540*/  LEA R7, R9, UR11, 0x2 ;  /* 0x0000000b09077c11 */ /* 0x001fca000f8e10ff */
[----:B------:R1:W-:Y:S02]  /*2550*/  ATOMS.POPC.INC.32 RZ, [R7+URZ] ;  /* 0x0000000007ff7f8c */ /* 0x0003e4000d8000ff */
.L_x_39:
[----:B------:R-:W-:Y:S05]  /*2560*/  BSYNC.RECONVERGENT B0 ;  /* 0x0000000000007941 */ /* 0x000fea0003800200 */
.L_x_38:
[----:B------:R-:W2:Y:S01]  /*2570*/  LDS.U8 R10, [R10+UR13] ;  /* 0x0000000d0a0a7984 */ /* 0x000ea20008000000 */
[----:B------:R-:W-:Y:S01]  /*2580*/  BSSY.RECONVERGENT B0, `(.L_x_40) ;  /* 0x0000007000007945 */ /* 0x000fe20003800200 */
[----:B--2---:R-:W-:-:S13]  /*2590*/  ISETP.NE.AND P0, PT, R10, RZ, PT ;  /* 0x000000ff0a00720c */ /* 0x004fda0003f05270 */
[----:B------:R-:W-:Y:S05]  /*25a0*/  @!P0 BRA `(.L_x_41) ;  /* 0x0000000000108947 */ /* 0x000fea0003800000 */
[----:B------:R-:W-:-:S04]  /*25b0*/  UIADD3 UR11, UPT, UPT, UR9, 0xc0c, URZ ;  /* 0x00000c0c090b7890 */ /* 0x000fc8000fffe0ff */
[----:B------:R-:W-:-:S06]  /*25c0*/  ULEA UR11, UR8, UR11, 0x18 ;  /* 0x0000000b080b7291 */ /* 0x000fcc000f8ec0ff */
[----:B01----:R-:W-:-:S05]  /*25d0*/  LEA R7, R10, UR11, 0x2 ;  /* 0x0000000b0a077c11 */ /* 0x003fca000f8e10ff */
[----:B------:R2:W-:Y:S02]  /*25e0*/  ATOMS.POPC.INC.32 RZ, [R7+URZ] ;  /* 0x0000000007ff7f8c */ /* 0x0005e4000d8000ff */
.L_x_41:
[----:B------:R-:W-:Y:S05]  /*25f0*/  BSYNC.RECONVERGENT B0 ;  /* 0x0000000000007941 */ /* 0x000fea0003800200 */
.L_x_40:
[----:B------:R3:W-:Y:S06]  /*2600*/  MEMBAR.SC.CTA ;  /* 0x0000000000007992 */ /* 0x0007ec0000000000 */
[----:B---3--:R-:W-:-:S05]  /*2610*/  VIADD R6, R6, 0x8 ;  /* 0x0000000806067836 */ /* 0x008fca0000000000 */
[----:B------:R-:W-:-:S13]  /*2620*/  ISETP.NE.AND P0, PT, R6, R5, PT ;  /* 0x000000050600720c */ /* 0x000fda0003f05270 */
[----:B------:R-:W-:Y:S05]  /*2630*/  @P0 BRA `(.L_x_42) ;  /* 0xfffffff400440947 */ /* 0x000fea000383ffff */
.L_x_9:
[----:B-12---:R-:W-:-:S04]  /*2640*/  LOP3.LUT R6, R4, 0x7, RZ, 0xc0, !PT ;  /* 0x0000000704067812 */ /* 0x006fc800078ec0ff */
[----:B------:R-:W-:-:S13]  /*2650*/  ISETP.NE.AND P0, PT, R6, RZ, PT ;  /* 0x000000ff0600720c */ /* 0x000fda0003f05270 */
[----:B------:R-:W-:Y:S05]  /*2660*/  @!P0 BRA `(.L_x_8) ;  /* 0x0000000800a48947 */ /* 0x000fea0003800000 */
[----:B------:R-:W-:-:S13]  /*2670*/  ISETP.GE.U32.AND P0, PT, R6, 0x4, PT ;  /* 0x000000040600780c */ /* 0x000fda0003f06070 */
[----:B------:R-:W-:Y:S05]  /*2680*/  @!P0 BRA `(.L_x_43) ;  /* 0x0000000400608947 */ /* 0x000fea0003800000 */
[----:B------:R-:W-:Y:S01]  /*2690*/  UIADD3 UR10, UPT, UPT, UR9, 0x140c, URZ ;  /* 0x0000140c090a7890 */ /* 0x000fe2000fffe0ff */
[----:B0-----:R-:W-:Y:S01]  /*26a0*/  IMAD R7, R5, UR13, R3 ;  /* 0x0000000d05077c24 */ /* 0x001fe2000f8e0203 */
[----:B------:R-:W-:Y:S02]  /*26b0*/  BSSY.RECONVERGENT B0, `(.L_x_44) ;  /* 0x000000a000007945 */ /* 0x000fe40003800200 */
[----:B------:R-:W-:-:S06]  /*26c0*/  ULEA UR10, UR8, UR10, 0x18 ;  /* 0x0000000a080a7291 */ /* 0x000fcc000f8ec0ff */
[----:B------:R-:W-:-:S03]  /*26d0*/  VIADD R8, R7, UR10 ;  /* 0x0000000a07087c36 */ /* 0x000fc60008000000 */
[----:B------:R-:W0:Y:S02]  /*26e0*/  LDS.U8 R6, [R7+UR10] ;  /* 0x0000000a07067984 */ /* 0x000e240008000000 */
[----:B0-----:R-:W-:-:S13]  /*26f0*/  ISETP.NE.AND P0, PT, R6, RZ, PT ;  /* 0x000000ff0600720c */ /* 0x001fda0003f05270 */
[----:B------:R-:W-:Y:S05]  /*2700*/  @!P0 BRA `(.L_x_45) ;  /* 0x0000000000108947 */ /* 0x000fea0003800000 */
[----:B------:R-:W-:-:S04]  /*2710*/  UIADD3 UR10, UPT, UPT, UR9, 0x80c, URZ ;  /* 0x0000080c090a7890 */ /* 0x000fc8000fffe0ff */
[----:B------:R-:W-:-:S06]  /*2720*/  ULEA UR10, UR8, UR10, 0x18 ;  /* 0x0000000a080a7291 */ /* 0x000fcc000f8ec0ff */
[----:B------:R-:W-:-:S05]  /*2730*/  LEA R6, R6, UR10, 0x2 ;  /* 0x0000000a06067c11 */ /* 0x000fca000f8e10ff */
[----:B------:R0:W-:Y:S02]  /*2740*/  ATOMS.POPC.INC.32 RZ, [R6+URZ] ;  /* 0x0000000006ff7f8c */ /* 0x0001e4000d8000ff */
.L_x_45:
[----:B------:R-:W-:Y:S05]  /*2750*/  BSYNC.RECONVERGENT B0 ;  /* 0x0000000000007941 */ /* 0x000fea0003800200 */
.L_x_44:
[----:B------:R-:W-:Y:S01]  /*2760*/  UIADD3 UR10, UPT, UPT, UR9, 0x180c, URZ ;  /* 0x0000180c090a7890 */ /* 0x000fe2000fffe0ff */
[----:B------:R-:W-:Y:S03]  /*2770*/  BSSY.RECONVERGENT B0, `(.L_x_46) ;  /* 0x000000a000007945 */ /* 0x000fe60003800200 */
        /* <DEDUP_REMOVED lines=9> */
.L_x_47:
[----:B------:R-:W-:Y:S05]  /*2810*/  BSYNC.RECONVERGENT B0 ;  /* 0x0000000000007941 */ /* 0x000fea0003800200 */
.L_x_46:
        /* <DEDUP_REMOVED lines=9> */
.L_x_49:
[----:B------:R-:W-:Y:S05]  /*28b0*/  BSYNC.RECONVERGENT B0 ;  /* 0x0000000000007941 */ /* 0x000fea0003800200 */
.L_x_48:
        /* <DEDUP_REMOVED lines=9> */
.L_x_51:
[----:B------:R-:W-:Y:S05]  /*2950*/  BSYNC.RECONVERGENT B0 ;  /* 0x0000000000007941 */ /* 0x000fea0003800200 */
.L_x_50:
        /* <DEDUP_REMOVED lines=10> */
.L_x_53:
[----:B------:R-:W-:Y:S05]  /*2a00*/  BSYNC.RECONVERGENT B0 ;  /* 0x0000000000007941 */ /* 0x000fea0003800200 */
.L_x_52:
        /* <DEDUP_REMOVED lines=9> */
.L_x_55:
[----:B------:R-:W-:Y:S05]  /*2aa0*/  BSYNC.RECONVERGENT B0 ;  /* 0x0000000000007941 */ /* 0x000fea0003800200 */
.L_x_54:
        /* <DEDUP_REMOVED lines=10> */
.L_x_57:
[----:B------:R-:W-:Y:S05]  /*2b50*/  BSYNC.RECONVERGENT B0 ;  /* 0x0000000000007941 */ /* 0x000fea0003800200 */
.L_x_56:
        /* <DEDUP_REMOVED lines=8> */
.L_x_59:
[----:B------:R-:W-:Y:S05]  /*2be0*/  BSYNC.RECONVERGENT B0 ;  /* 0x0000000000007941 */ /* 0x000fea0003800200 */
.L_x_58:
[----:B------:R3:W-:Y:S06]  /*2bf0*/  MEMBAR.SC.CTA ;  /* 0x0000000000007992 */ /* 0x0007ec0000000000 */
[----:B---3--:R-:W-:-:S07]  /*2c00*/  VIADD R5, R5, 0x4 ;  /* 0x0000000405057836 */ /* 0x008fce0000000000 */
.L_x_43:
[----:B012---:R-:W-:-:S04]  /*2c10*/  LOP3.LUT R6, R4, 0x3, RZ, 0xc0, !PT ;  /* 0x0000000304067812 */ /* 0x007fc800078ec0ff */
[----:B------:R-:W-:-:S13]  /*2c20*/  ISETP.NE.AND P0, PT, R6, RZ, PT ;  /* 0x000000ff0600720c */ /* 0x000fda0003f05270 */
[----:B------:R-:W-:Y:S05]  /*2c30*/  @!P0 BRA `(.L_x_8) ;  /* 0x0000000400308947 */ /* 0x000fea0003800000 */
[----:B------:R-:W-:-:S13]  /*2c40*/  ISETP.NE.AND P0, PT, R6, 0x1, PT ;  /* 0x000000010600780c */ /* 0x000fda0003f05270 */
[----:B------:R-:W-:Y:S05]  /*2c50*/  @!P0 BRA `(.L_x_60) ;  /* 0x0000000000b88947 */ /* 0x000fea0003800000 */
[----:B------:R-:W-:Y:S01]  /*2c60*/  UIADD3 UR10, UPT, UPT, UR9, 0x140c, URZ ;  /* 0x0000140c090a7890 */ /* 0x000fe2000fffe0ff */
[----:B------:R-:W-:Y:S01]  /*2c70*/  IMAD R9, R5, UR13, R3 ;  /* 0x0000000d05097c24 */ /* 0x000fe2000f8e0203 */
        /* <DEDUP_REMOVED lines=10> */
.L_x_62:
[----:B------:R-:W-:Y:S05]  /*2d20*/  BSYNC.RECONVERGENT B0 ;  /* 0x0000000000007941 */ /* 0x000fea0003800200 */
.L_x_61:
        /* <DEDUP_REMOVED lines=11> */
.L_x_64:
[----:B------:R-:W-:Y:S05]  /*2de0*/  BSYNC.RECONVERGENT B0 ;  /* 0x0000000000007941 */ /* 0x000fea0003800200 */
.L_x_63:
[----:B------:R1:W-:Y:S06]  /*2df0*/  MEMBAR.SC.CTA ;  /* 0x0000000000007992 */ /* 0x0003ec0000000000 */
[----:B-1----:R-:W1:Y:S01]  /*2e00*/  LDS.U8 R7, [R7+UR13] ;  /* 0x0000000d07077984 */ /* 0x002e620008000000 */
[----:B------:R-:W-:Y:S01]  /*2e10*/  BSSY.RECONVERGENT B0, `(.L_x_65) ;  /* 0x0000007000007945 */ /* 0x000fe20003800200 */
[----:B-1----:R-:W-:-:S13]  /*2e20*/  ISETP.NE.AND P0, PT, R7, RZ, PT ;  /* 0x000000ff0700720c */ /* 0x002fda0003f05270 */
[----:B------:R-:W-:Y:S05]  /*2e30*/  @!P0 BRA `(.L_x_66) ;  /* 0x0000000000108947 */ /* 0x000fea0003800000 */
[----:B------:R-:W-:-:S04]  /*2e40*/  UIADD3 UR10, UPT, UPT, UR9, 0x80c, URZ ;  /* 0x0000080c090a7890 */ /* 0x000fc8000fffe0ff */
[----:B------:R-:W-:-:S06]  /*2e50*/  ULEA UR10, UR8, UR10, 0x18 ;  /* 0x0000000a080a7291 */ /* 0x000fcc000f8ec0ff */
[----:B0-----:R-:W-:-:S05]  /*2e60*/  LEA R6, R7, UR10, 0x2 ;  /* 0x0000000a07067c11 */ /* 0x001fca000f8e10ff */
[----:B------:R1:W-:Y:S02]  /*2e70*/  ATOMS.POPC.INC.32 RZ, [R6+URZ] ;  /* 0x0000000006ff7f8c */ /* 0x0003e4000d8000ff */
.L_x_66:
[----:B------:R-:W-:Y:S05]  /*2e80*/  BSYNC.RECONVERGENT B0 ;  /* 0x0000000000007941 */ /* 0x000fea0003800200 */
.L_x_65:
        /* <DEDUP_REMOVED lines=8> */
.L_x_68:
[----:B------:R-:W-:Y:S05]  /*2f10*/  BSYNC.RECONVERGENT B0 ;  /* 0x0000000000007941 */ /* 0x000fea0003800200 */
.L_x_67:
[----:B------:R3:W-:Y:S06]  /*2f20*/  MEMBAR.SC.CTA ;  /* 0x0000000000007992 */ /* 0x0007ec0000000000 */
[----:B---3--:R-:W-:-:S07]  /*2f30*/  VIADD R5, R5, 0x2 ;  /* 0x0000000205057836 */ /* 0x008fce0000000000 */
.L_x_60:
[----:B012---:R-:W-:-:S04]  /*2f40*/  LOP3.LUT R6, R4, 0x1, RZ, 0xc0, !PT ;  /* 0x0000000104067812 */ /* 0x007fc800078ec0ff */
[----:B------:R-:W-:-:S13]  /*2f50*/  ISETP.NE.U32.AND P0, PT, R6, 0x1, PT ;  /* 0x000000010600780c */ /* 0x000fda0003f05070 */
[----:B------:R-:W-:Y:S05]  /*2f60*/  @P0 BRA `(.L_x_8) ;  /* 0x0000000000640947 */ /* 0x000fea0003800000 */
[----:B------:R-:W-:Y:S01]  /*2f70*/  UIADD3 UR10, UPT, UPT, UR9, 0x140c, URZ ;  /* 0x0000140c090a7890 */ /* 0x000fe2000fffe0ff */
[----:B------:R-:W-:Y:S01]  /*2f80*/  IMAD R6, R5, UR13, R3 ;  /* 0x0000000d05067c24 */ /* 0x000fe2000f8e0203 */
[----:B------:R-:W-:Y:S02]  /*2f90*/  BSSY.RECONVERGENT B0, `(.L_x_69) ;  /* 0x0000009000007945 */ /* 0x000fe40003800200 */
[----:B------:R-:W-:-:S09]  /*2fa0*/  ULEA UR10, UR8, UR10, 0x18 ;  /* 0x0000000a080a7291 */ /* 0x000fd2000f8ec0ff */
[----:B------:R-:W0:Y:S02]  /*2fb0*/  LDS.U8 R5, [R6+UR10] ;  /* 0x0000000a06057984 */ /* 0x000e240008000000 */
[----:B0-----:R-:W-:-:S13]  /*2fc0*/  ISETP.NE.AND P0, PT, R5, RZ, PT ;  /* 0x000000ff0500720c */ /* 0x001fda0003f05270 */
[----:B------:R-:W-:Y:S05]  /*2fd0*/  @!P0 BRA `(.L_x_70) ;  /* 0x0000000000108947 */ /* 0x000fea0003800000 */
[----:B------:R-:W-:-:S04]  /*2fe0*/  UIADD3 UR10, UPT, UPT, UR9, 0x80c, URZ ;  /* 0x0000080c090a7890 */ /* 0x000fc8000fffe0ff */
[----:B------:R-:W-:-:S06]  /*2ff0*/  ULEA UR10, UR8, UR10, 0x18 ;  /* 0x0000000a080a7291 */ /* 0x000fcc000f8ec0ff */
[----:B------:R-:W-:-:S05]  /*3000*/  LEA R5, R5, UR10, 0x2 ;  /* 0x0000000a05057c11 */ /* 0x000fca000f8e10ff */
[----:B------:R0:W-:Y:S02]  /*3010*/  ATOMS.POPC.INC.32 RZ, [R5+URZ] ;  /* 0x0000000005ff7f8c */ /* 0x0001e4000d8000ff */
.L_x_70:
[----:B------:R-:W-:Y:S05]  /*3020*/  BSYNC.RECONVERGENT B0 ;  /* 0x0000000000007941 */ /* 0x000fea0003800200 */
.L_x_69:
[----:B------:R-:W-:Y:S01]  /*3030*/  UIADD3 UR10, UPT, UPT, UR9, 0x180c, URZ ;  /* 0x0000180c090a7890 */ /* 0x000fe2000fffe0ff */
[----:B------:R-:W-:Y:S03]  /*3040*/  BSSY.RECONVERGENT B0, `(.L_x_71) ;  /* 0x0000009000007945 */ /* 0x000fe60003800200 */
[----:B------:R-:W-:-:S09]  /*3050*/  ULEA UR10, UR8, UR10, 0x18 ;  /* 0x0000000a080a7291 */ /* 0x000fd2000f8ec0ff */
[----:B0-----:R-:W0:Y:S02]  /*3060*/  LDS.U8 R5, [R6+UR10] ;  /* 0x0000000a06057984 */ /* 0x001e240008000000 */
[----:B0-----:R-:W-:-:S13]  /*3070*/  ISETP.NE.AND P0, PT, R5, RZ, PT ;  /* 0x000000ff0500720c */ /* 0x001fda0003f05270 */
[----:B------:R-:W-:Y:S05]  /*3080*/  @!P0 BRA `(.L_x_72) ;  /* 0x0000000000108947 */ /* 0x000fea0003800000 */
[----:B------:R-:W-:-:S04]  /*3090*/  UIADD3 UR10, UPT, UPT, UR9, 0xc0c, URZ ;  /* 0x00000c0c090a7890 */ /* 0x000fc8000fffe0ff */
[----:B------:R-:W-:-:S06]  /*30a0*/  ULEA UR10, UR8, UR10, 0x18 ;  /* 0x0000000a080a7291 */ /* 0x000fcc000f8ec0ff */
[----:B------:R-:W-:-:S05]  /*30b0*/  LEA R5, R5, UR10, 0x2 ;  /* 0x0000000a05057c11 */ /* 0x000fca000f8e10ff */
[----:B------:R0:W-:Y:S02]  /*30c0*/  ATOMS.POPC.INC.32 RZ, [R5+URZ] ;  /* 0x0000000005ff7f8c */ /* 0x0001e4000d8000ff */
.L_x_72:
[----:B------:R-:W-:Y:S05]  /*30d0*/  BSYNC.RECONVERGENT B0 ;  /* 0x0000000000007941 */ /* 0x000fea0003800200 */
.L_x_71:
[----:B------:R3:W-:Y:S06]  /*30e0*/  MEMBAR.SC.CTA ;  /* 0x0000000000007992 */ /* 0x0007ec0000000000 */
[----:B------:R-:W-:-:S04]  /*30f0*/  DEPBAR.LE SB3, 0x0 ;  /* 0x0000b0000000791a */ /* 0x000fc80000000000 */
.L_x_8:
[----:B------:R-:W-:Y:S01]  /*3100*/  ULEA UR8, UR8, UR9, 0x18 ;  /* 0x0000000908087291 */ /* 0x000fe2000f8ec0ff */
[----:B------:R0:W-:Y:S08]  /*3110*/  MEMBAR.SC.CTA ;  /* 0x0000000000007992 */ /* 0x0001f00000000000 */
[----:B0-----:R-:W0:Y:S01]  /*3120*/  LDS.U8 R5, [UR8+0x4] ;  /* 0x00000408ff057984 */ /* 0x001e220008000000 */
[----:B------:R-:W3:Y:S01]  /*3130*/  S2UR UR10, SR_CgaCtaId ;  /* 0x00000000000a79c3 */ /* 0x000ee20000008800 */
[----:B------:R-:W-:Y:S01]  /*3140*/  UMOV UR9, 0x400 ;  /* 0x0000040000097882 */ /* 0x000fe20000000000 */
[----:B------:R-:W-:Y:S01]  /*3150*/  BSSY.RECONVERGENT B0, `(.L_x_73) ;  /* 0x0000028000007945 */ /* 0x000fe20003800200 */
[----:B------:R-:W-:-:S04]  /*3160*/  UIADD3 UR8, UPT, UPT, UR9, 0x100c, URZ ;  /* 0x0000100c09087890 */ /* 0x000fc8000fffe0ff */
[----:B---3--:R-:W-:-:S06]  /*3170*/  ULEA UR8, UR10, UR8, 0x18 ;  /* 0x000000080a087291 */ /* 0x008fcc000f8ec0ff */
[----:B------:R-:W-:Y:S02]  /*3180*/  LEA R7, R3, UR8, 0x2 ;  /* 0x0000000803077c11 */ /* 0x000fe4000f8e10ff */
[----:B0-----:R-:W-:-:S04]  /*3190*/  ISETP.NE.AND P0, PT, R5, RZ, PT ;  /* 0x000000ff0500720c */ /* 0x001fc80003f05270 */
[----:B------:R-:W-:-:S13]  /*31a0*/  ISETP.GT.U32.OR P0, PT, R3, 0xff, !P0 ;  /* 0x000000ff0300780c */ /* 0x000fda0004704470 */
[----:B------:R-:W-:Y:S05]  /*31b0*/  @P0 BRA `(.L_x_74) ;  /* 0x0000000000840947 */ /* 0x000fea0003800000 */
[----:B------:R-:W-:-:S04]  /*31c0*/  UIADD3 UR8, UPT, UPT, UR9, 0x80c, URZ ;  /* 0x0000080c09087890 */ /* 0x000fc8000fffe0ff */
[----:B------:R-:W-:-:S06]  /*31d0*/  ULEA UR8, UR10, UR8, 0x18 ;  /* 0x000000080a087291 */ /* 0x000fcc000f8ec0ff */
[----:B------:R-:W-:-:S06]  /*31e0*/  LEA R5, R3, UR8, 0x2 ;  /* 0x0000000803057c11 */ /* 0x000fcc000f8e10ff */
[----:B------:R-:W0:Y:S02]  /*31f0*/  LDS R5, [R5] ;  /* 0x0000000005057984 */ /* 0x000e240000000800 */
[----:B0-----:R-:W-:-:S13]  /*3200*/  LOP3.LUT P0, RZ, R5, 0x7fffffff, RZ, 0xc0, !PT ;  /* 0x7fffffff05ff7812 */ /* 0x001fda000780c0ff */
[----:B------:R-:W-:Y:S05]  /*3210*/  @!P0 BRA `(.L_x_74) ;  /* 0x00000000006c8947 */ /* 0x000fea0003800000 */
[----:B------:R-:W-:Y:S01]  /*3220*/  UIADD3 UR8, UPT, UPT, UR9, 0xc0c, URZ ;  /* 0x00000c0c09087890 */ /* 0x000fe2000fffe0ff */
[----:B------:R-:W-:Y:S03]  /*3230*/  BSSY.RECONVERGENT B1, `(.L_x_75) ;  /* 0x0000014000017945 */ /* 0x000fe60003800200 */
[----:B------:R-:W-:-:S06]  /*3240*/  ULEA UR8, UR10, UR8, 0x18 ;  /* 0x000000080a087291 */ /* 0x000fcc000f8ec0ff */
[----:B-1----:R-:W-:-:S05]  /*3250*/  LEA R10, R3, UR8, 0x2 ;  /* 0x00000008030a7c11 */ /* 0x002fca000f8e10ff */
[----:B------:R-:W2:Y:S02]  /*3260*/  LDS R8, [R10] ;  /* 0x000000000a087984 */ /* 0x000ea40000000800 */
[C-C-:B--2---:R-:W-:Y:S02]  /*3270*/  IMAD.IADD R6, R5.reuse, 0x1, R8.reuse ;  /* 0x0000000105067824 */ /* 0x144fe400078e0208 */
[----:B------:R-:W-:-:S03]  /*3280*/  IMAD.IADD R5, R5, 0x1, -R8 ;  /* 0x0000000105057824 */ /* 0x000fc600078e0a08 */
[----:B------:R-:W-:Y:S01]  /*3290*/  I2FP.F32.S32 R6, R6 ;  /* 0x0000000600067245 */ /* 0x000fe20000201400 */
[----:B------:R-:W-:-:S03]  /*32a0*/  IMAD R5, R5, R5, RZ ;  /* 0x0000000505057224 */ /* 0x000fc600078e02ff */
[----:B------:R-:W0:Y:S02]  /*32b0*/  MUFU.RCP R9, R6 ;  /* 0x0000000600097308 */ /* 0x000e240000001000 */
[----:B------:R-:W-:-:S06]  /*32c0*/  I2FP.F32.U32 R5, R5 ;  /* 0x0000000500057245 */ /* 0x000fcc0000201000 */
[----:B------:R-:W1:Y:S01]  /*32d0*/  FCHK P0, R5, R6 ;  /* 0x0000000605007302 */ /* 0x000e620000000000 */
[----:B0-----:R-:W-:-:S04]  /*32e0*/  FFMA R8, -R6, R9, 1 ;  /* 0x3f80000006087423 */ /* 0x001fc80000000109 */
[----:B------:R-:W-:-:S04]  /*32f0*/  FFMA R8, R9, R8, R9 ;  /* 0x0000000809087223 */ /* 0x000fc80000000009 */
[----:B------:R-:W-:-:S04]  /*3300*/  FFMA R9, R5, R8, RZ ;  /* 0x0000000805097223 */ /* 0x000fc800000000ff */
[----:B------:R-:W-:-:S04]  /*3310*/  FFMA R10, -R6, R9, R5 ;  /* 0x00000009060a7223 */ /* 0x000fc80000000105 */
[----:B------:R-:W-:Y:S01]  /*3320*/  FFMA R8, R8, R10, R9 ;  /* 0x0000000a08087223 */ /* 0x000fe20000000009 */
[----:B-1----:R-:W-:Y:S06]  /*3330*/  @!P0 BRA `(.L_x_76) ;  /* 0x00000000000c8947 */ /* 0x002fec0003800000 */
[----:B------:R-:W-:-:S07]  /*3340*/  MOV R8, 0x3360 ;  /* 0x0000336000087802 */ /* 0x000fce0000000f00 */
[----:B------:R-:W-:Y:S05]  /*3350*/  CALL.REL.NOINC `($__internal_1_$__cuda_sm3x_div_rn_noftz_f32_slowpath) ;  /* 0x0000000c00387944 */ /* 0x000fea0003c00000 */
[----:B------:R-:W-:-:S07]  /*3360*/  IMAD.MOV.U32 R8, RZ, RZ, R5 ;  /* 0x000000ffff087224 */ /* 0x000fce00078e0005 */
.L_x_76:
[----:B------:R-:W-:Y:S05]  /*3370*/  BSYNC.RECONVERGENT B1 ;  /* 0x0000000000017941 */ /* 0x000fea0003800200 */
.L_x_75:
[----:B------:R0:W-:Y:S01]  /*3380*/  STS [R7], R8 ;  /* 0x0000000807007388 */ /* 0x0001e20000000800 */
[----:B------:R-:W-:Y:S06]  /*3390*/  MEMBAR.SC.GPU ;  /* 0x0000000000007992 */ /* 0x000fec0000002000 */
[----:B------:R-:W-:-:S00]  /*33a0*/  ERRBAR ;  /* 0x00000000000079ab */ /* 0x000fc00000000000 */
[----:B------:R-:W-:Y:S06]  /*33b0*/  CGAERRBAR ;  /* 0x00000000000075ab */ /* 0x000fec0000000000 */
[----:B0-----:R-:W-:Y:S01]  /*33c0*/  CCTL.IVALL ;  /* 0x00000000ff00798f */ /* 0x001fe20002000000 */
.L_x_74:
[----:B------:R-:W-:Y:S05]  /*33d0*/  BSYNC.RECONVERGENT B0 ;  /* 0x0000000000007941 */ /* 0x000fea0003800200 */
.L_x_73:
[----:B------:R-:W0:Y:S08]  /*33e0*/  S2UR UR9, SR_CgaCtaId ;  /* 0x00000000000979c3 */ /* 0x000e300000008800 */
[----:B------:R-:W-:Y:S06]  /*33f0*/  BAR.SYNC.DEFER_BLOCKING 0x0 ;  /* 0x0000000000007b1d */ /* 0x000fec0000010000 */
[----:B------:R-:W-:-:S02]  /*3400*/  UMOV UR8, 0x400 ;  /* 0x0000040000087882 */ /* 0x000fc40000000000 */
[----:B0-----:R-:W-:-:S09]  /*3410*/  ULEA UR8, UR9, UR8, 0x18 ;  /* 0x0000000809087291 */ /* 0x001fd2000f8ec0ff */
[----:B------:R-:W0:Y:S02]  /*3420*/  LDS.U8 R5, [UR8+0x4] ;  /* 0x00000408ff057984 */ /* 0x000e240008000000 */
[----:B0-----:R-:W-:-:S04]  /*3430*/  ISETP.NE.AND P0, PT, R5, RZ, PT ;  /* 0x000000ff0500720c */ /* 0x001fc80003f05270 */
[----:B------:R-:W-:-:S13]  /*3440*/  ISETP.GT.U32.OR P0, PT, R3, 0xff, !P0 ;  /* 0x000000ff0300780c */ /* 0x000fda0004704470 */
[----:B------:R-:W-:Y:S05]  /*3450*/  @P0 BRA `(.L_x_77) ;  /* 0x0000000400a80947 */ /* 0x000fea0003800000 */
[C---:B------:R-:W-:Y:S02]  /*3460*/  ISETP.GT.U32.AND P2, PT, R3.reuse, 0x3f, PT ;  /* 0x0000003f0300780c */ /* 0x040fe40003f44070 */
[C---:B------:R-:W-:Y:S02]  /*3470*/  ISETP.GT.U32.AND P6, PT, R3.reuse, 0x7f, PT ;  /* 0x0000007f0300780c */ /* 0x040fe40003fc4070 */
[----:B------:R-:W-:Y:S02]  /*3480*/  P2R R5, PR, RZ, 0x4 ;  /* 0x00000004ff057803 */ /* 0x000fe40000000000 */
[C---:B------:R-:W-:Y:S02]  /*3490*/  ISETP.GT.U32.AND P0, PT, R3.reuse, 0x1f, PT ;  /* 0x0000001f0300780c */ /* 0x040fe40003f04070 */
[C---:B------:R-:W-:Y:S02]  /*34a0*/  ISETP.GT.U32.AND P1, PT, R3.reuse, 0xf, PT ;  /* 0x0000000f0300780c */ /* 0x040fe40003f24070 */
[----:B------:R-:W-:-:S02]  /*34b0*/  ISETP.GT.U32.AND P2, PT, R3, 0x7, PT ;  /* 0x000000070300780c */ /* 0x000fc40003f44070 */
[C---:B------:R-:W-:Y:S02]  /*34c0*/  ISETP.GT.U32.AND P3, PT, R3.reuse, 0x3, PT ;  /* 0x000000030300780c */ /* 0x040fe40003f64070 */
[C---:B------:R-:W-:Y:S01]  /*34d0*/  ISETP.GT.U32.AND P4, PT, R3.reuse, 0x1, PT ;  /* 0x000000010300780c */ /* 0x040fe20003f84070 */
[----:B------:R0:W-:Y:S06]  /*34e0*/  MEMBAR.SC.CTA ;  /* 0x0000000000007992 */ /* 0x0001ec0000000000 */
[----:B0-----:R-:W-:Y:S01]  /*34f0*/  ISETP.NE.AND P5, PT, R3, RZ, PT ;  /* 0x000000ff0300720c */ /* 0x001fe20003fa5270 */
[----:B------:R-:W-:-:S12]  /*3500*/  @P6 BRA `(.L_x_78) ;  /* 0x0000000000206947 */ /* 0x000fd80003800000 */
[----:B------:R-:W-:Y:S04]  /*3510*/  LDS R5, [R7] ;  /* 0x0000000007057984 */ /* 0x000fe80000000800 */
[----:B-12---:R-:W0:Y:S02]  /*3520*/  LDS R6, [R7+0x200] ;  /* 0x0002000007067984 */ /* 0x006e240000000800 */
[----:B0-----:R-:W-:-:S05]  /*3530*/  FADD R6, R5, R6 ;  /* 0x0000000605067221 */ /* 0x001fca0000000000 */
[----:B------:R0:W-:Y:S01]  /*3540*/  STS [R7], R6 ;  /* 0x0000000607007388 */ /* 0x0001e20000000800 */
[----:B------:R-:W-:Y:S06]  /*3550*/  MEMBAR.SC.GPU ;  /* 0x0000000000007992 */ /* 0x000fec0000002000 */
[----:B------:R-:W-:-:S00]  /*3560*/  ERRBAR ;  /* 0x00000000000079ab */ /* 0x000fc00000000000 */
[----:B------:R-:W-:Y:S06]  /*3570*/  CGAERRBAR ;  /* 0x00000000000075ab */ /* 0x000fec0000000000 */
[----:B------:R-:W-:Y:S01]  /*3580*/  CCTL.IVALL ;  /* 0x00000000ff00798f */ /* 0x000fe20002000000 */
.L_x_78:
[----:B------:R-:W-:Y:S01]  /*3590*/  ISETP.GT.U32.AND P6, PT, R3, 0x3f, PT ;  /* 0x0000003f0300780c */ /* 0x000fe20003fc4070 */
[----:B------:R-:W-:Y:S05]  /*35a0*/  WARPSYNC.ALL ;  /* 0x0000000000007948 */ /* 0x000fea0003800000 */
[----:B------:R-:W-:Y:S06]  /*35b0*/  BAR.SYNC.DEFER_BLOCKING 0x0 ;  /* 0x0000000000007b1d */ /* 0x000fec0000010000 */
[----:B------:R-:W-:Y:S04]  /*35c0*/  BSSY.RECONVERGENT B0, `(.L_x_79) ;  /* 0x000000a000007945 */ /* 0x000fe80003800200 */
[----:B------:R-:W-:Y:S05]  /*35d0*/  @P6 BRA `(.L_x_80) ;  /* 0x0000000000206947 */ /* 0x000fea0003800000 */
[----:B------:R-:W-:Y:S04]  /*35e0*/  LDS R5, [R7] ;  /* 0x0000000007057984 */ /* 0x000fe80000000800 */
[----:B012---:R-:W0:Y:S02]  /*35f0*/  LDS R6, [R7+0x100] ;  /* 0x0001000007067984 */ /* 0x007e240000000800 */
[----:B0-----:R-:W-:-:S05]  /*3600*/  FADD R6, R5, R6 ;  /* 0x0000000605067221 */ /* 0x001fca0000000000 */
[----:B------:R3:W-:Y:S01]  /*3610*/  STS [R7], R6 ;  /* 0x0000000607007388 */ /* 0x0007e20000000800 */
[----:B------:R-:W-:Y:S06]  /*3620*/  MEMBAR.SC.GPU ;  /* 0x0000000000007992 */ /* 0x000fec0000002000 */
[----:B------:R-:W-:-:S00]  /*3630*/  ERRBAR ;  /* 0x00000000000079ab */ /* 0x000fc00000000000 */
[----:B------:R-:W-:Y:S06]  /*3640*/  CGAERRBAR ;  /* 0x00000000000075ab */ /* 0x000fec0000000000 */
[----:B------:R-:W-:Y:S01]  /*3650*/  CCTL.IVALL ;  /* 0x00000000ff00798f */ /* 0x000fe20002000000 */
.L_x_80:
[----:B------:R-:W-:Y:S05]  /*3660*/  BSYNC.RECONVERGENT B0 ;  /* 0x0000000000007941 */ /* 0x000fea0003800200 */
.L_x_79:
[----:B------:R-:W-:Y:S06]  /*3670*/  BAR.SYNC.DEFER_BLOCKING 0x0 ;  /* 0x0000000000007b1d */ /* 0x000fec0000010000 */
[----:B------:R-:W-:Y:S04]  /*3680*/  BSSY.RECONVERGENT B0, `(.L_x_81) ;  /* 0x000000a000007945 */ /* 0x000fe80003800200 */
[----:B------:R-:W-:Y:S05]  /*3690*/  @P0 BRA `(.L_x_82) ;  /* 0x0000000000200947 */ /* 0x000fea0003800000 */
[----:B------:R-:W-:Y:S04]  /*36a0*/  LDS R5, [R7] ;  /* 0x0000000007057984 */ /* 0x000fe80000000800 */
[----:B0123--:R-:W0:Y:S02]  /*36b0*/  LDS R6, [R7+0x80] ;  /* 0x0000800007067984 */ /* 0x00fe240000000800 */
[----:B0-----:R-:W-:-:S05]  /*36c0*/  FADD R6, R5, R6 ;  /* 0x0000000605067221 */ /* 0x001fca0000000000 */
[----:B------:R4:W-:Y:S01]  /*36d0*/  STS [R7], R6 ;  /* 0x0000000607007388 */ /* 0x0009e20000000800 */
[----:B------:R-:W-:Y:S06]  /*36e0*/  MEMBAR.SC.GPU ;  /* 0x0000000000007992 */ /* 0x000fec0000002000 */
[----:B------:R-:W-:-:S00]  /*36f0*/  ERRBAR ;  /* 0x00000000000079ab */ /* 0x000fc00000000000 */
[----:B------:R-:W-:Y:S06]  /*3700*/  CGAERRBAR ;  /* 0x00000000000075ab */ /* 0x000fec0000000000 */
[----:B------:R-:W-:Y:S01]  /*3710*/  CCTL.IVALL ;  /* 0x00000000ff00798f */ /* 0x000fe20002000000 */
.L_x_82:
[----:B------:R-:W-:Y:S05]  /*3720*/  BSYNC.RECONVERGENT B0 ;  /* 0x0000000000007941 */ /* 0x000fea0003800200 */
.L_x_81:
[----:B------:R-:W-:Y:S06]  /*3730*/  BAR.SYNC.DEFER_BLOCKING 0x0 ;  /* 0x0000000000007b1d */ /* 0x000fec0000010000 */
[----:B------:R-:W-:Y:S04]  /*3740*/  BSSY.RECONVERGENT B0, `(.L_x_83) ;  /* 0x000000a000007945 */ /* 0x000fe80003800200 */
[----:B------:R-:W-:Y:S05]  /*3750*/  @P1 BRA `(.L_x_84) ;  /* 0x0000000000201947 */ /* 0x000fea0003800000 */
[----:B------:R-:W-:Y:S04]  /*3760*/  LDS R5, [R7] ;  /* 0x0000000007057984 */ /* 0x000fe80000000800 */
[----:B01234-:R-:W0:Y:S02]  /*3770*/  LDS R6, [R7+0x40] ;  /* 0x0000400007067984 */ /* 0x01fe240000000800 */
[----:B0-----:R-:W-:-:S05]  /*3780*/  FADD R6, R5, R6 ;  /* 0x0000000605067221 */ /* 0x001fca0000000000 */
[----:B------:R0:W-:Y:S01]  /*3790*/  STS [R7], R6 ;  /* 0x0000000607007388 */ /* 0x0001e20000000800 */
[----:B------:R-:W-:Y:S06]  /*37a0*/  MEMBAR.SC.GPU ;  /* 0x0000000000007992 */ /* 0x000fec0000002000 */
[----:B------:R-:W-:-:S00]  /*37b0*/  ERRBAR ;  /* 0x00000000000079ab */ /* 0x000fc00000000000 */
[----:B------:R-:W-:Y:S06]  /*37c0*/  CGAERRBAR ;  /* 0x00000000000075ab */ /* 0x000fec0000000000 */
[----:B------:R-:W-:Y:S01]  /*37d0*/  CCTL.IVALL ;  /* 0x00000000ff00798f */ /* 0x000fe20002000000 */
.L_x_84:
[----:B------:R-:W-:Y:S05]  /*37e0*/  BSYNC.RECONVERGENT B0 ;  /* 0x0000000000007941 */ /* 0x000fea0003800200 */
.L_x_83:
        /* <DEDUP_REMOVED lines=11> */
.L_x_86:
[----:B------:R-:W-:Y:S05]  /*38a0*/  BSYNC.RECONVERGENT B0 ;  /* 0x0000000000007941 */ /* 0x000fea0003800200 */
.L_x_85:
        /* <DEDUP_REMOVED lines=11> */
.L_x_88:
[----:B------:R-:W-:Y:S05]  /*3960*/  BSYNC.RECONVERGENT B0 ;  /* 0x0000000000007941 */ /* 0x000fea0003800200 */
.L_x_87:
        /* <DEDUP_REMOVED lines=11> */
.L_x_90:
[----:B------:R-:W-:Y:S05]  /*3a20*/  BSYNC.RECONVERGENT B0 ;  /* 0x0000000000007941 */ /* 0x000fea0003800200 */
.L_x_89:
[----:B------:R-:W-:Y:S06]  /*3a30*/  BAR.SYNC.DEFER_BLOCKING 0x0 ;  /* 0x0000000000007b1d */ /* 0x000fec0000010000 */
[----:B------:R-:W-:Y:S04]  /*3a40*/  BSSY.RECONVERGENT B0, `(.L_x_91) ;  /* 0x000000a000007945 */ /* 0x000fe80003800200 */
[----:B------:R-:W-:Y:S05]  /*3a50*/  @P5 BRA `(.L_x_92) ;  /* 0x0000000000205947 */ /* 0x000fea0003800000 */
[----:B------:R-:W-:Y:S04]  /*3a60*/  LDS R5, [R7] ;  /* 0x0000000007057984 */ /* 0x000fe80000000800 */
[----:B01234-:R-:W0:Y:S02]  /*3a70*/  LDS R6, [UR8+0x1010] ;  /* 0x00101008ff067984 */ /* 0x01fe240008000800 */
[----:B0-----:R-:W-:-:S05]  /*3a80*/  FADD R6, R5, R6 ;  /* 0x0000000605067221 */ /* 0x001fca0000000000 */
[----:B------:R0:W-:Y:S01]  /*3a90*/  STS [R7], R6 ;  /* 0x0000000607007388 */ /* 0x0001e20000000800 */
[----:B------:R-:W-:Y:S06]  /*3aa0*/  MEMBAR.SC.GPU ;  /* 0x0000000000007992 */ /* 0x000fec0000002000 */
[----:B------:R-:W-:-:S00]  /*3ab0*/  ERRBAR ;  /* 0x00000000000079ab */ /* 0x000fc00000000000 */
[----:B------:R-:W-:Y:S06]  /*3ac0*/  CGAERRBAR ;  /* 0x00000000000075ab */ /* 0x000fec0000000000 */
[----:B------:R-:W-:Y:S01]  /*3ad0*/  CCTL.IVALL ;  /* 0x00000000ff00798f */ /* 0x000fe20002000000 */
.L_x_92:
[----:B------:R-:W-:Y:S05]  /*3ae0*/  BSYNC.RECONVERGENT B0 ;  /* 0x0000000000007941 */ /* 0x000fea0003800200 */
.L_x_91:
[----:B------:R-:W-:Y:S06]  /*3af0*/  BAR.SYNC.DEFER_BLOCKING 0x0 ;  /* 0x0000000000007b1d */ /* 0x000fec0000010000 */
.L_x_77:
[----:B------:R-:W-:Y:S01]  /*3b00*/  ISETP.NE.AND P0, PT, R3, RZ, PT ;  /* 0x000000ff0300720c */ /* 0x000fe20003f05270 */
[----:B------:R-:W-:Y:S05]  /*3b10*/  WARPSYNC.ALL ;  /* 0x0000000000007948 */ /* 0x000fea0003800000 */
[----:B------:R-:W-:Y:S06]  /*3b20*/  BAR.SYNC.DEFER_BLOCKING 0x0 ;  /* 0x0000000000007b1d */ /* 0x000fec0000010000 */
[----:B------:R-:W-:Y:S04]  /*3b30*/  BSSY.RECONVERGENT B0, `(.L_x_93) ;  /* 0x0000038000007945 */ /* 0x000fe80003800200 */
[----:B------:R-:W-:Y:S05]  /*3b40*/  @P0 BRA `(.L_x_94) ;  /* 0x0000000000d80947 */ /* 0x000fea0003800000 */
[----:B0--34-:R-:W3:Y:S04]  /*3b50*/  LDG.E.U8.STRONG.SYS R7, desc[UR14][R14.64] ;  /* 0x0000000e0e077981 */ /* 0x019ee8000c1f5100 */
[----:B-12---:R-:W2:Y:S01]  /*3b60*/  LDG.E.U8.STRONG.SYS R6, desc[UR14][R14.64+0x1] ;  /* 0x0000010e0e067981 */ /* 0x006ea2000c1f5100 */
[----:B------:R-:W0:Y:S01]  /*3b70*/  LDCU UR9, c[0x0][0x2f8] ;  /* 0x00005f00ff0977ac */ /* 0x000e220008000800 */
[C---:B------:R-:W-:Y:S02]  /*3b80*/  VIADD R10, R2.reuse, 0x2 ;  /* 0x00000002020a7836 */ /* 0x040fe40000000000 */
[----:B------:R-:W1:Y:S01]  /*3b90*/  LDS.U8 R8, [UR8+0x4] ;  /* 0x00000408ff087984 */ /* 0x000e620008000000 */
[----:B------:R-:W-:Y:S02]  /*3ba0*/  VIADD R5, R2, 0x3 ;  /* 0x0000000302057836 */ /* 0x000fe40000000000 */
[----:B0-----:R-:W-:-:S02]  /*3bb0*/  VIADD R10, R10, -UR9 ;  /* 0x800000090a0a7c36 */ /* 0x001fc40008000000 */
[----:B------:R-:W-:Y:S01]  /*3bc0*/  VIADD R5, R5, -UR9 ;  /* 0x8000000905057c36 */ /* 0x000fe20008000000 */
[----:B-1----:R-:W-:Y:S02]  /*3bd0*/  ISETP.NE.AND P0, PT, R8, RZ, PT ;  /* 0x000000ff0800720c */ /* 0x002fe40003f05270 */
[----:B---3--:R0:W-:Y:S04]  /*3be0*/  STL.U8 [R10], R7 ;  /* 0x000000070a007387 */ /* 0x0081e80000100000 */
[----:B--2---:R0:W-:Y:S07]  /*3bf0*/  STL.U8 [R5], R6 ;  /* 0x0000000605007387 */ /* 0x0041ee0000100000 */
[----:B------:R-:W-:Y:S05]  /*3c00*/  @!P0 BRA `(.L_x_94) ;  /* 0x0000000000a88947 */ /* 0x000fea0003800000 */
[----:B0-----:R-:W2:Y:S01]  /*3c10*/  LDL.U8 R7, [R10] ;  /* 0x000000000a077983 */ /* 0x001ea20000100000 */
[----:B------:R-:W-:-:S04]  /*3c20*/  VIADD R8, R6, 0x1 ;  /* 0x0000000106087836 */ /* 0x000fc80000000000 */
[----:B------:R-:W-:-:S05]  /*3c30*/  IMAD R9, R8, 0x199a, RZ ;  /* 0x0000199a08097824 */ /* 0x000fca00078e02ff */
[----:B------:R-:W-:-:S04]  /*3c40*/  SHF.R.U32.HI R9, RZ, 0x10, R9 ;  /* 0x00000010ff097819 */ /* 0x000fc80000011609 */
[----:B------:R-:W-:-:S05]  /*3c50*/  PRMT R9, R9, 0x9910, RZ ;  /* 0x0000991009097816 */ /* 0x000fca00000000ff */
[----:B------:R-:W-:-:S04]  /*3c60*/  IMAD R9, R9, 0xa, RZ ;  /* 0x0000000a09097824 */ /* 0x000fc800078e02ff */
[----:B------:R-:W-:-:S05]  /*3c70*/  IMAD.MOV R9, RZ, RZ, -R9 ;  /* 0x000000ffff097224 */ /* 0x000fca00078e0a09 */
[----:B------:R-:W-:-:S05]  /*3c80*/  PRMT R9, R9, 0x7710, RZ ;  /* 0x0000771009097816 */ /* 0x000fca00000000ff */
[----:B------:R-:W-:-:S05]  /*3c90*/  IMAD.IADD R8, R8, 0x1, R9 ;  /* 0x0000000108087824 */ /* 0x000fca00078e0209 */
[----:B------:R-:W-:-:S04]  /*3ca0*/  PRMT R8, R8, 0x9910, RZ ;  /* 0x0000991008087816 */ /* 0x000fc800000000ff */
[----:B--2---:R-:W-:-:S13]  /*3cb0*/  ISETP.NE.AND P0, PT, R8, R7, PT ;  /* 0x000000070800720c */ /* 0x004fda0003f05270 */
[----:B------:R-:W-:Y:S05]  /*3cc0*/  @!P0 BRA `(.L_x_94) ;  /* 0x0000000000788947 */ /* 0x000fea0003800000 */
[----:B------:R-:W0:Y:S01]  /*3cd0*/  LDS R8, [UR8+0x100c] ;  /* 0x00100c08ff087984 */ /* 0x000e220008000800 */
[----:B------:R-:W-:-:S03]  /*3ce0*/  IADD3 R10, P0, PT, R14, 0x8, RZ ;  /* 0x000000080e0a7810 */ /* 0x000fc60007f1e0ff */
[----:B------:R-:W1:Y:S02]  /*3cf0*/  LDS R17, [UR8] ;  /* 0x00000008ff117984 */ /* 0x000e640008000800 */
[----:B------:R-:W-:Y:S02]  /*3d00*/  IMAD.X R11, RZ, RZ, R15, P0 ;  /* 0x000000ffff0b7224 */ /* 0x000fe400000e060f */
[----:B------:R-:W-:Y:S01]  /*3d10*/  IMAD.WIDE.U32 R6, R6, 0x10, R10 ;  /* 0x0000001006067825 */ /* 0x000fe200078e000a */
[----:B0-----:R-:W0:Y:S04]  /*3d20*/  F2F.F64.F32 R8, R8 ;  /* 0x0000000800087310 */ /* 0x001e280000201800 */
[----:B0-----:R-:W-:Y:S04]  /*3d30*/  STG.E.64.STRONG.SYS desc[UR14][R6.64+0x8], R8 ;  /* 0x0000080806007986 */ /* 0x001fe8000c115b0e */
[----:B-1----:R0:W-:Y:S01]  /*3d40*/  STG.E.STRONG.SYS desc[UR14][R6.64], R17 ;  /* 0x0000001106007986 */ /* 0x0021e2000c11590e */
[----:B------:R-:W-:Y:S06]  /*3d50*/  MEMBAR.SC.SYS ;  /* 0x0000000000007992 */ /* 0x000fec0000003000 */
[----:B------:R-:W-:-:S00]  /*3d60*/  ERRBAR ;  /* 0x00000000000079ab */ /* 0x000fc00000000000 */
[----:B------:R-:W-:Y:S06]  /*3d70*/  CGAERRBAR ;  /* 0x00000000000075ab */ /* 0x000fec0000000000 */
[----:B------:R-:W-:Y:S04]  /*3d80*/  CCTL.IVALL ;  /* 0x00000000ff00798f */ /* 0x000fe80002000000 */
[----:B------:R-:W0:Y:S02]  /*3d90*/  LDL.U8 R5, [R5] ;  /* 0x0000000005057983 */ /* 0x000e240000100000 */
[----:B0-----:R-:W-:-:S04]  /*3da0*/  VIADD R6, R5, 0x1 ;  /* 0x0000000105067836 */ /* 0x001fc80000000000 */
[----:B------:R-:W-:-:S05]  /*3db0*/  IMAD R7, R6, 0x199a, RZ ;  /* 0x0000199a06077824 */ /* 0x000fca00078e02ff */
[----:B------:R-:W-:-:S04]  /*3dc0*/  SHF.R.U32.HI R7, RZ, 0x10, R7 ;  /* 0x00000010ff077819 */ /* 0x000fc80000011607 */
[----:B------:R-:W-:-:S05]  /*3dd0*/  PRMT R7, R7, 0x9910, RZ ;  /* 0x0000991007077816 */ /* 0x000fca00000000ff */
[----:B------:R-:W-:-:S04]  /*3de0*/  IMAD R7, R7, 0xa, RZ ;  /* 0x0000000a07077824 */ /* 0x000fc800078e02ff */
[----:B------:R-:W-:-:S05]  /*3df0*/  IMAD.MOV R7, RZ, RZ, -R7 ;  /* 0x000000ffff077224 */ /* 0x000fca00078e0a07 */
[----:B------:R-:W-:-:S05]  /*3e00*/  PRMT R7, R7, 0x7710, RZ ;  /* 0x0000771007077816 */ /* 0x000fca00000000ff */
[----:B------:R-:W-:-:S05]  /*3e10*/  IMAD.IADD R7, R6, 0x1, R7 ;  /* 0x0000000106077824 */ /* 0x000fca00078e0207 */
[----:B------:R-:W-:Y:S01]  /*3e20*/  STG.E.U8.STRONG.SYS desc[UR14][R14.64+0x1], R7 ;  /* 0x000001070e007986 */ /* 0x000fe2000c11510e */
[----:B------:R-:W-:Y:S06]  /*3e30*/  MEMBAR.SC.SYS ;  /* 0x0000000000007992 */ /* 0x000fec0000003000 */
[----:B------:R-:W-:-:S00]  /*3e40*/  ERRBAR ;  /* 0x00000000000079ab */ /* 0x000fc00000000000 */
[----:B------:R-:W-:Y:S06]  /*3e50*/  CGAERRBAR ;  /* 0x00000000000075ab */ /* 0x000fec0000000000 */
[----:B------:R-:W-:Y:S04]  /*3e60*/  CCTL.IVALL ;  /* 0x00000000ff00798f */ /* 0x000fe80002000000 */
[----:B------:R-:W0:Y:S04]  /*3e70*/  LDS R5, [UR8+0x8] ;  /* 0x00000808ff057984 */ /* 0x000e280008000800 */
[----:B------:R-:W-:Y:S01]  /*3e80*/  STS.U8 [UR8+0x4], RZ ;  /* 0x000004ffff007988 */ /* 0x000fe20008000008 */
[----:B0-----:R-:W-:-:S05]  /*3e90*/  VIADD R5, R5, 0x1 ;  /* 0x0000000105057836 */ /* 0x001fca0000000000 */
[----:B------:R0:W-:Y:S02]  /*3ea0*/  STS [UR8+0x8], R5 ;  /* 0x00000805ff007988 */ /* 0x0001e40008000808 */
.L_x_94:
[----:B------:R-:W-:Y:S05]  /*3eb0*/  BSYNC.RECONVERGENT B0 ;  /* 0x0000000000007941 */ /* 0x000fea0003800200 */
.L_x_93:
[----:B------:R-:W-:Y:S06]  /*3ec0*/  BAR.SYNC.DEFER_BLOCKING 0x0 ;  /* 0x0000000000007b1d */ /* 0x000fec0000010000 */
[----:B0-----:R-:W0:Y:S02]  /*3ed0*/  LDS R5, [UR8+0x8] ;  /* 0x00000808ff057984 */ /* 0x001e240008000800 */
[----:B0-----:R-:W-:-:S13]  /*3ee0*/  ISETP.GE.U32.AND P0, PT, R5, R0, PT ;  /* 0x000000000500720c */ /* 0x001fda0003f06070 */
[----:B------:R-:W-:Y:S05]  /*3ef0*/  @!P0 BRA `(.L_x_95) ;  /* 0xffffffc4005c8947 */ /* 0x000fea000383ffff */
[----:B------:R-:W-:Y:S05]  /*3f00*/  EXIT ;  /* 0x000000000000794d */ /* 0x000fea0003800000 */
        .weak           $__internal_0_$__cuda_sm20_div_u16
        .type           $__internal_0_$__cuda_sm20_div_u16,@function
        .size           $__internal_0_$__cuda_sm20_div_u16,($__internal_1_$__cuda_sm3x_div_rn_noftz_f32_slowpath - $__internal_0_$__cuda_sm20_div_u16)
$__internal_0_$__cuda_sm20_div_u16:
[----:B------:R-:W0:Y:S01]  /*3f10*/  I2F.U16 R3, UR4 ;  /* 0x0000000400037d06 */ /* 0x000e220008101000 */
[----:B------:R-:W-:Y:S02]  /*3f20*/  IMAD.MOV.U32 R4, RZ, RZ, 0x4b800000 ;  /* 0x4b800000ff047424 */ /* 0x000fe400078e00ff */
[----:B------:R-:W-:Y:S01]  /*3f30*/  IMAD.MOV.U32 R5, RZ, RZ, 0x0 ;  /* 0x00000000ff057424 */ /* 0x000fe200078e00ff */
[C---:B0-----:R-:W-:Y:S02]  /*3f40*/  FSETP.GEU.AND P1, PT, |R3|.reuse, 1.175494350822287508e-38, PT ;  /* 0x008000000300780b */ /* 0x041fe40003f2e200 */
[----:B------:R-:W-:Y:S02]  /*3f50*/  FSETP.GT.AND P0, PT, |R3|, 8.50705917302346158658e+37, PT ;  /* 0x7e8000000300780b */ /* 0x000fe40003f04200 */
[----:B------:R-:W-:-:S04]  /*3f60*/  FSEL R4, R4, 1, !P1 ;  /* 0x3f80000004047808 */ /* 0x000fc80004800000 */
[----:B------:R-:W-:Y:S02]  /*3f70*/  FSEL R4, R4, 0.25, !P0 ;  /* 0x3e80000004047808 */ /* 0x000fe40004000000 */
[----:B------:R-:W-:-:S03]  /*3f80*/  ISETP.NE.U32.AND P0, PT, RZ, UR4, PT ;  /* 0x00000004ff007c0c */ /* 0x000fc6000bf05070 */
[----:B------:R-:W-:-:S04]  /*3f90*/  FMUL R6, R3, R4 ;  /* 0x0000000403067220 */ /* 0x000fc80000400000 */
[----:B------:R-:W0:Y:S02]  /*3fa0*/  MUFU.RCP R3, R6 ;  /* 0x0000000600037308 */ /* 0x000e240000001000 */
[----:B0-----:R-:W-:Y:S01]  /*3fb0*/  FMUL R4, R4, R3 ;  /* 0x0000000304047220 */ /* 0x001fe20000400000 */
[----:B------:R-:W-:-:S03]  /*3fc0*/  I2FP.F32.U32.RZ R3, 0x400 ;  /* 0x0000040000037845 */ /* 0x000fc6000020d000 */
[----:B------:R-:W-:-:S04]  /*3fd0*/  VIADD R4, R4, 0x2 ;  /* 0x0000000204047836 */ /* 0x000fc80000000000 */
[----:B------:R-:W-:Y:S01]  /*3fe0*/  FMUL.RZ R3, R3, R4 ;  /* 0x0000000403037220 */ /* 0x000fe2000040c000 */
[----:B------:R-:W-:-:S05]  /*3ff0*/  IMAD.MOV.U32 R4, RZ, RZ, R8 ;  /* 0x000000ffff047224 */ /* 0x000fca00078e0008 */
[----:B------:R-:W0:Y:S02]  /*4000*/  F2I.U32.TRUNC.NTZ R3, R3 ;  /* 0x0000000300037305 */ /* 0x000e24000020f000 */
[----:B0-----:R-:W-:Y:S01]  /*4010*/  LOP3.LUT R7, R3, 0xffff, RZ, 0xc0, !PT ;  /* 0x0000ffff03077812 */ /* 0x001fe200078ec0ff */
[----:B------:R-:W-:Y:S01]  /*4020*/  @!P0 IMAD.MOV.U32 R7, RZ, RZ, -0x1 ;  /* 0xffffffffff078424 */ /* 0x000fe200078e00ff */
[----:B------:R-:W-:Y:S06]  /*4030*/  RET.REL.NODEC R4 `(_Z14process_queuesPV14_threads_queueS1_iPVhS3_) ;  /* 0xffffffbc04f07950 */ /* 0x000fec0003c3ffff */
        .weak           $__internal_1_$__cuda_sm3x_div_rn_noftz_f32_slowpath
        .type           $__internal_1_$__cuda_sm3x_div_rn_noftz_f32_slowpath,@function
        .size           $__internal_1_$__cuda_sm3x_div_rn_noftz_f32_slowpath,(.L_x_136 - $__internal_1_$__cuda_sm3x_div_rn_noftz_f32_slowpath)
$__internal_1_$__cuda_sm3x_div_rn_noftz_f32_slowpath:
[--C-:B------:R-:W-:Y:S01]  /*4040*/  SHF.R.U32.HI R9, RZ, 0x17, R6.reuse ;  /* 0x00000017ff097819 */ /* 0x100fe20000011606 */
[----:B------:R-:W-:Y:S01]  /*4050*/  BSSY.RECONVERGENT B2, `(.L_x_96) ;  /* 0x0000064000027945 */ /* 0x000fe20003800200 */
[--C-:B------:R-:W-:Y:S01]  /*4060*/  SHF.R.U32.HI R10, RZ, 0x17, R5.reuse ;  /* 0x00000017ff0a7819 */ /* 0x100fe20000011605 */
[----:B------:R-:W-:Y:S01]  /*4070*/  IMAD.MOV.U32 R16, RZ, RZ, R5 ;  /* 0x000000ffff107224 */ /* 0x000fe200078e0005 */
[----:B------:R-:W-:Y:S01]  /*4080*/  LOP3.LUT R9, R9, 0xff, RZ, 0xc0, !PT ;  /* 0x000000ff09097812 */ /* 0x000fe200078ec0ff */
[----:B------:R-:W-:Y:S01]  /*4090*/  IMAD.MOV.U32 R17, RZ, RZ, R6 ;  /* 0x000000ffff117224 */ /* 0x000fe200078e0006 */
[----:B------:R-:W-:-:S03]  /*40a0*/  LOP3.LUT R11, R10, 0xff, RZ, 0xc0, !PT ;  /* 0x000000ff0a0b7812 */ /* 0x000fc600078ec0ff */
[----:B------:R-:W-:Y:S02]  /*40b0*/  VIADD R19, R9, 0xffffffff ;  /* 0xffffffff09137836 */ /* 0x000fe40000000000 */
[----:B------:R-:W-:-:S03]  /*40c0*/  VIADD R18, R11, 0xffffffff ;  /* 0xffffffff0b127836 */ /* 0x000fc60000000000 */
[----:B------:R-:W-:-:S04]  /*40d0*/  ISETP.GT.U32.AND P0, PT, R19, 0xfd, PT ;  /* 0x000000fd1300780c */ /* 0x000fc80003f04070 */
[----:B------:R-:W-:-:S13]  /*40e0*/  ISETP.GT.U32.OR P0, PT, R18, 0xfd, P0 ;  /* 0x000000fd1200780c */ /* 0x000fda0000704470 */
[----:B------:R-:W-:Y:S01]  /*40f0*/  @!P0 IMAD.MOV.U32 R10, RZ, RZ, RZ ;  /* 0x000000ffff0a8224 */ /* 0x000fe200078e00ff */
[----:B------:R-:W-:Y:S06]  /*4100*/  @!P0 BRA `(.L_x_97) ;  /* 0x00000000005c8947 */ /* 0x000fec0003800000 */
[----:B------:R-:W-:Y:S02]  /*4110*/  FSETP.GTU.FTZ.AND P0, PT, |R5|, +INF , PT ;  /* 0x7f8000000500780b */ /* 0x000fe40003f1c200 */
[----:B------:R-:W-:-:S04]  /*4120*/  FSETP.GTU.FTZ.AND P1, PT, |R6|, +INF , PT ;  /* 0x7f8000000600780b */ /* 0x000fc80003f3c200 */
[----:B------:R-:W-:-:S13]  /*4130*/  PLOP3.LUT P0, PT, P0, P1, PT, 0xf8, 0x8f ;  /* 0x00000000008f781c */ /* 0x000fda0000703f70 */
[----:B------:R-:W-:Y:S05]  /*4140*/  @P0 BRA `(.L_x_98) ;  /* 0x00000004004c0947 */ /* 0x000fea0003800000 */
[----:B------:R-:W-:-:S13]  /*4150*/  LOP3.LUT P0, RZ, R17, 0x7fffffff, R16, 0xc8, !PT ;  /* 0x7fffffff11ff7812 */ /* 0x000fda000780c810 */
[----:B------:R-:W-:Y:S05]  /*4160*/  @!P0 BRA `(.L_x_99) ;  /* 0x00000004003c8947 */ /* 0x000fea0003800000 */
[C---:B------:R-:W-:Y:S02]  /*4170*/  FSETP.NEU.FTZ.AND P2, PT, |R5|.reuse, +INF , PT ;  /* 0x7f8000000500780b */ /* 0x040fe40003f5d200 */
[----:B------:R-:W-:Y:S02]  /*4180*/  FSETP.NEU.FTZ.AND P0, PT, |R6|, +INF , PT ;  /* 0x7f8000000600780b */ /* 0x000fe40003f1d200 */
[----:B------:R-:W-:-:S11]  /*4190*/  FSETP.NEU.FTZ.AND P1, PT, |R5|, +INF , PT ;  /* 0x7f8000000500780b */ /* 0x000fd60003f3d200 */
[----:B------:R-:W-:Y:S05]  /*41a0*/  @!P0 BRA !P2, `(.L_x_99) ;  /* 0x00000004002c8947 */ /* 0x000fea0005000000 */
[----:B------:R-:W-:-:S04]  /*41b0*/  LOP3.LUT P2, RZ, R16, 0x7fffffff, RZ, 0xc0, !PT ;  /* 0x7fffffff10ff7812 */ /* 0x000fc8000784c0ff */
[----:B------:R-:W-:-:S13]  /*41c0*/  PLOP3.LUT P0, PT, P0, P2, PT, 0x2f, 0xf2 ;  /* 0x0000000000f2781c */ /* 0x000fda0000704577 */
[----:B------:R-:W-:Y:S05]  /*41d0*/  @P0 BRA `(.L_x_100) ;  /* 0x0000000400180947 */ /* 0x000fea0003800000 */
[----:B------:R-:W-:-:S04]  /*41e0*/  LOP3.LUT P0, RZ, R17, 0x7fffffff, RZ, 0xc0, !PT ;  /* 0x7fffffff11ff7812 */ /* 0x000fc8000780c0ff */
[----:B------:R-:W-:-:S13]  /*41f0*/  PLOP3.LUT P0, PT, P1, P0, PT, 0x2f, 0xf2 ;  /* 0x0000000000f2781c */ /* 0x000fda0000f00577 */
[----:B------:R-:W-:Y:S05]  /*4200*/  @P0 BRA `(.L_x_101) ;  /* 0x0000000400000947 */ /* 0x000fea0003800000 */
[----:B------:R-:W-:Y:S02]  /*4210*/  ISETP.GE.AND P0, PT, R18, RZ, PT ;  /* 0x000000ff1200720c */ /* 0x000fe40003f06270 */
[----:B------:R-:W-:-:S11]  /*4220*/  ISETP.GE.AND P1, PT, R19, RZ, PT ;  /* 0x000000ff1300720c */ /* 0x000fd60003f26270 */
[----:B------:R-:W-:Y:S02]  /*4230*/  @P0 IMAD.MOV.U32 R10, RZ, RZ, RZ ;  /* 0x000000ffff0a0224 */ /* 0x000fe400078e00ff */
[----:B------:R-:W-:Y:S01]  /*4240*/  @!P0 FFMA R16, R5, 1.84467440737095516160e+19, RZ ;  /* 0x5f80000005108823 */ /* 0x000fe200000000ff */
[----:B------:R-:W-:Y:S02]  /*4250*/  @!P0 IMAD.MOV.U32 R10, RZ, RZ, -0x40 ;  /* 0xffffffc0ff0a8424 */ /* 0x000fe400078e00ff */
[----:B------:R-:W-:Y:S02]  /*4260*/  @!P1 FFMA R17, R6, 1.84467440737095516160e+19, RZ ;  /* 0x5f80000006119823 */ /* 0x000fe400000000ff */
[----:B------:R-:W-:-:S07]  /*4270*/  @!P1 VIADD R10, R10, 0x40 ;  /* 0x000000400a0a9836 */ /* 0x000fce0000000000 */
.L_x_97:
[----:B------:R-:W-:Y:S01]  /*4280*/  LEA R6, R9, 0xc0800000, 0x17 ;  /* 0xc080000009067811 */ /* 0x000fe200078eb8ff */
[----:B------:R-:W-:Y:S01]  /*4290*/  VIADD R11, R11, 0xffffff81 ;  /* 0xffffff810b0b7836 */ /* 0x000fe20000000000 */
[----:B------:R-:W-:Y:S03]  /*42a0*/  BSSY.RECONVERGENT B3, `(.L_x_102) ;  /* 0x0000035000037945 */ /* 0x000fe60003800200 */
[----:B------:R-:W-:Y:S02]  /*42b0*/  IMAD.IADD R17, R17, 0x1, -R6 ;  /* 0x0000000111117824 */ /* 0x000fe400078e0a06 */
[C---:B------:R-:W-:Y:S01]  /*42c0*/  IMAD R5, R11.reuse, -0x800000, R16 ;  /* 0xff8000000b057824 */ /* 0x040fe200078e0210 */
[----:B------:R-:W-:Y:S01]  /*42d0*/  IADD3 R11, PT, PT, R11, 0x7f, -R9 ;  /* 0x0000007f0b0b7810 */ /* 0x000fe20007ffe809 */
[----:B------:R-:W0:Y:S01]  /*42e0*/  MUFU.RCP R6, R17 ;  /* 0x0000001100067308 */ /* 0x000e220000001000 */
[----:B------:R-:W-:-:S03]  /*42f0*/  FADD.FTZ R18, -R17, -RZ ;  /* 0x800000ff11127221 */ /* 0x000fc60000010100 */
[----:B------:R-:W-:Y:S02]  /*4300*/  IMAD.IADD R10, R11, 0x1, R10 ;  /* 0x000000010b0a7824 */ /* 0x000fe400078e020a */
[----:B0-----:R-:W-:-:S04]  /*4310*/  FFMA R19, R6, R18, 1 ;  /* 0x3f80000006137423 */ /* 0x001fc80000000012 */
[----:B------:R-:W-:-:S04]  /*4320*/  FFMA R6, R6, R19, R6 ;  /* 0x0000001306067223 */ /* 0x000fc80000000006 */
[----:B------:R-:W-:-:S04]  /*4330*/  FFMA R19, R5, R6, RZ ;  /* 0x0000000605137223 */ /* 0x000fc800000000ff */
[----:B------:R-:W-:-:S04]  /*4340*/  FFMA R16, R18, R19, R5 ;  /* 0x0000001312107223 */ /* 0x000fc80000000005 */
[----:B------:R-:W-:-:S04]  /*4350*/  FFMA R19, R6, R16, R19 ;  /* 0x0000001006137223 */ /* 0x000fc80000000013 */
[----:B------:R-:W-:-:S04]  /*4360*/  FFMA R18, R18, R19, R5 ;  /* 0x0000001312127223 */ /* 0x000fc80000000005 */
[----:B------:R-:W-:-:S05]  /*4370*/  FFMA R5, R6, R18, R19 ;  /* 0x0000001206057223 */ /* 0x000fca0000000013 */
[----:B------:R-:W-:-:S04]  /*4380*/  SHF.R.U32.HI R9, RZ, 0x17, R5 ;  /* 0x00000017ff097819 */ /* 0x000fc80000011605 */
[----:B------:R-:W-:-:S05]  /*4390*/  LOP3.LUT R9, R9, 0xff, RZ, 0xc0, !PT ;  /* 0x000000ff09097812 */ /* 0x000fca00078ec0ff */
[----:B------:R-:W-:-:S04]  /*43a0*/  IMAD.IADD R16, R9, 0x1, R10 ;  /* 0x0000000109107824 */ /* 0x000fc800078e020a */
[----:B------:R-:W-:-:S05]  /*43b0*/  VIADD R9, R16, 0xffffffff ;  /* 0xffffffff10097836 */ /* 0x000fca0000000000 */
[----:B------:R-:W-:-:S13]  /*43c0*/  ISETP.GE.U32.AND P0, PT, R9, 0xfe, PT ;  /* 0x000000fe0900780c */ /* 0x000fda0003f06070 */
[----:B------:R-:W-:Y:S05]  /*43d0*/  @!P0 BRA `(.L_x_103) ;  /* 0x0000000000808947 */ /* 0x000fea0003800000 */
[----:B------:R-:W-:-:S13]  /*43e0*/  ISETP.GT.AND P0, PT, R16, 0xfe, PT ;  /* 0x000000fe1000780c */ /* 0x000fda0003f04270 */
[----:B------:R-:W-:Y:S05]  /*43f0*/  @P0 BRA `(.L_x_104) ;  /* 0x00000000006c0947 */ /* 0x000fea0003800000 */
[----:B------:R-:W-:-:S13]  /*4400*/  ISETP.GE.AND P0, PT, R16, 0x1, PT ;  /* 0x000000011000780c */ /* 0x000fda0003f06270 */
[----:B------:R-:W-:Y:S05]  /*4410*/  @P0 BRA `(.L_x_105) ;  /* 0x0000000000740947 */ /* 0x000fea0003800000 */
[----:B------:R-:W-:Y:S02]  /*4420*/  ISETP.GE.AND P0, PT, R16, -0x18, PT ;  /* 0xffffffe81000780c */ /* 0x000fe40003f06270 */
[----:B------:R-:W-:-:S11]  /*4430*/  LOP3.LUT R5, R5, 0x80000000, RZ, 0xc0, !PT ;  /* 0x8000000005057812 */ /* 0x000fd600078ec0ff */
[----:B------:R-:W-:Y:S05]  /*4440*/  @!P0 BRA `(.L_x_105) ;  /* 0x0000000000688947 */ /* 0x000fea0003800000 */
[-CC-:B------:R-:W-:Y:S01]  /*4450*/  FFMA.RZ R9, R6, R18.reuse, R19.reuse ;  /* 0x0000001206097223 */ /* 0x180fe2000000c013 */
[C---:B------:R-:W-:Y:S01]  /*4460*/  VIADD R11, R16.reuse, 0x20 ;  /* 0x00000020100b7836 */ /* 0x040fe20000000000 */
[C---:B------:R-:W-:Y:S02]  /*4470*/  ISETP.NE.AND P2, PT, R16.reuse, RZ, PT ;  /* 0x000000ff1000720c */ /* 0x040fe40003f45270 */
[----:B------:R-:W-:Y:S01]  /*4480*/  ISETP.NE.AND P1, PT, R16, RZ, PT ;  /* 0x000000ff1000720c */ /* 0x000fe20003f25270 */
[----:B------:R-:W-:Y:S01]  /*4490*/  IMAD.MOV R16, RZ, RZ, -R16 ;  /* 0x000000ffff107224 */ /* 0x000fe200078e0a10 */
[----:B------:R-:W-:Y:S01]  /*44a0*/  LOP3.LUT R10, R9, 0x7fffff, RZ, 0xc0, !PT ;  /* 0x007fffff090a7812 */ /* 0x000fe200078ec0ff */
[CCC-:B------:R-:W-:Y:S01]  /*44b0*/  FFMA.RP R9, R6.reuse, R18.reuse, R19.reuse ;  /* 0x0000001206097223 */ /* 0x1c0fe20000008013 */
[----:B------:R-:W-:Y:S02]  /*44c0*/  FFMA.RM R6, R6, R18, R19 ;  /* 0x0000001206067223 */ /* 0x000fe40000004013 */
[----:B------:R-:W-:-:S03]  /*44d0*/  LOP3.LUT R10, R10, 0x800000, RZ, 0xfc, !PT ;  /* 0x008000000a0a7812 */ /* 0x000fc600078efcff */
[----:B------:R-:W-:Y:S02]  /*44e0*/  FSETP.NEU.FTZ.AND P0, PT, R9, R6, PT ;  /* 0x000000060900720b */ /* 0x000fe40003f1d000 */
[----:B------:R-:W-:Y:S02]  /*44f0*/  SHF.L.U32 R11, R10, R11, RZ ;  /* 0x0000000b0a0b7219 */ /* 0x000fe400000006ff */
[----:B------:R-:W-:Y:S02]  /*4500*/  SEL R9, R16, RZ, P2 ;  /* 0x000000ff10097207 */ /* 0x000fe40001000000 */
[----:B------:R-:W-:Y:S02]  /*4510*/  ISETP.NE.AND P1, PT, R11, RZ, P1 ;  /* 0x000000ff0b00720c */ /* 0x000fe40000f25270 */
[----:B------:R-:W-:Y:S02]  /*4520*/  SHF.R.U32.HI R9, RZ, R9, R10 ;  /* 0x00000009ff097219 */ /* 0x000fe4000001160a */
[----:B------:R-:W-:-:S02]  /*4530*/  PLOP3.LUT P0, PT, P0, P1, PT, 0xf8, 0x8f ;  /* 0x00000000008f781c */ /* 0x000fc40000703f70 */
[----:B------:R-:W-:Y:S02]  /*4540*/  SHF.R.U32.HI R11, RZ, 0x1, R9 ;  /* 0x00000001ff0b7819 */ /* 0x000fe40000011609 */
[----:B------:R-:W-:-:S04]  /*4550*/  SEL R6, RZ, 0x1, !P0 ;  /* 0x00000001ff067807 */ /* 0x000fc80004000000 */
[----:B------:R-:W-:-:S04]  /*4560*/  LOP3.LUT R6, R6, 0x1, R11, 0xf8, !PT ;  /* 0x0000000106067812 */ /* 0x000fc800078ef80b */
[----:B------:R-:W-:-:S05]  /*4570*/  LOP3.LUT R6, R6, R9, RZ, 0xc0, !PT ;  /* 0x0000000906067212 */ /* 0x000fca00078ec0ff */
[----:B------:R-:W-:-:S05]  /*4580*/  IMAD.IADD R6, R11, 0x1, R6 ;  /* 0x000000010b067824 */ /* 0x000fca00078e0206 */
[----:B------:R-:W-:Y:S01]  /*4590*/  LOP3.LUT R5, R6, R5, RZ, 0xfc, !PT ;  /* 0x0000000506057212 */ /* 0x000fe200078efcff */
[----:B------:R-:W-:Y:S06]  /*45a0*/  BRA `(.L_x_105) ;  /* 0x0000000000107947 */ /* 0x000fec0003800000 */
.L_x_104:
[----:B------:R-:W-:-:S04]  /*45b0*/  LOP3.LUT R5, R5, 0x80000000, RZ, 0xc0, !PT ;  /* 0x8000000005057812 */ /* 0x000fc800078ec0ff */
[----:B------:R-:W-:Y:S01]  /*45c0*/  LOP3.LUT R5, R5, 0x7f800000, RZ, 0xfc, !PT ;  /* 0x7f80000005057812 */ /* 0x000fe200078efcff */
[----:B------:R-:W-:Y:S06]  /*45d0*/  BRA `(.L_x_105) ;  /* 0x0000000000047947 */ /* 0x000fec0003800000 */
.L_x_103:
[----:B------:R-:W-:-:S07]  /*45e0*/  IMAD R5, R10, 0x800000, R5 ;  /* 0x008000000a057824 */ /* 0x000fce00078e0205 */
.L_x_105:
[----:B------:R-:W-:Y:S05]  /*45f0*/  BSYNC.RECONVERGENT B3 ;  /* 0x0000000000037941 */ /* 0x000fea0003800200 */
.L_x_102:
[----:B------:R-:W-:Y:S05]  /*4600*/  BRA `(.L_x_106) ;  /* 0x0000000000207947 */ /* 0x000fea0003800000 */
.L_x_101:
[----:B------:R-:W-:-:S04]  /*4610*/  LOP3.LUT R5, R17, 0x80000000, R16, 0x48, !PT ;  /* 0x8000000011057812 */ /* 0x000fc800078e4810 */
[----:B------:R-:W-:Y:S01]  /*4620*/  LOP3.LUT R5, R5, 0x7f800000, RZ, 0xfc, !PT ;  /* 0x7f80000005057812 */ /* 0x000fe200078efcff */
[----:B------:R-:W-:Y:S06]  /*4630*/  BRA `(.L_x_106) ;  /* 0x0000000000147947 */ /* 0x000fec0003800000 */
.L_x_100:
[----:B------:R-:W-:Y:S01]  /*4640*/  LOP3.LUT R5, R17, 0x80000000, R16, 0x48, !PT ;  /* 0x8000000011057812 */ /* 0x000fe200078e4810 */
[----:B------:R-:W-:Y:S06]  /*4650*/  BRA `(.L_x_106) ;  /* 0x00000000000c7947 */ /* 0x000fec0003800000 */
.L_x_99:
[----:B------:R-:W0:Y:S01]  /*4660*/  MUFU.RSQ R5, -QNAN ;  /* 0xffc0000000057908 */ /* 0x000e220000001400 */
[----:B------:R-:W-:Y:S05]  /*4670*/  BRA `(.L_x_106) ;  /* 0x0000000000047947 */ /* 0x000fea0003800000 */
.L_x_98:
[----:B------:R-:W-:-:S07]  /*4680*/  FADD.FTZ R5, R5, R6 ;  /* 0x0000000605057221 */ /* 0x000fce0000010000 */
.L_x_106:
[----:B------:R-:W-:Y:S05]  /*4690*/  BSYNC.RECONVERGENT B2 ;  /* 0x0000000000027941 */ /* 0x000fea0003800200 */
.L_x_96:
[----:B------:R-:W-:-:S04]  /*46a0*/  IMAD.MOV.U32 R9, RZ, RZ, 0x0 ;  /* 0x00000000ff097424 */ /* 0x000fc800078e00ff */
[----:B0-----:R-:W-:Y:S05]  /*46b0*/  RET.REL.NODEC R8 `(_Z14process_queuesPV14_threads_queueS1_iPVhS3_) ;  /* 0xffffffb808507950 */ /* 0x001fea0003c3ffff */
.L_x_107:
[----:B------:R-:W-:-:S00]  /*46c0*/  BRA `(.L_x_107) ;  /* 0xfffffffc00fc7947 */ /* 0x000fc0000383ffff */
[----:B------:R-:W-:-:S00]  /*46d0*/  NOP ;  /* 0x0000000000007918 */ /* 0x000fc00000000000 */
        /* <DEDUP_REMOVED lines=10> */
.L_x_136:


//--------------------- .text._Z22gpu_histogram_distancePiS_Pd --------------------------
	.section	.text._Z22gpu_histogram_distancePiS_Pd,"ax",@progbits
	.align	128
        .global         _Z22gpu_histogram_distancePiS_Pd
        .type           _Z22gpu_histogram_distancePiS_Pd,@function
        .size           _Z22gpu_histogram_distancePiS_Pd,(.L_x_137 - _Z22gpu_histogram_distancePiS_Pd)
        .other          _Z22gpu_histogram_distancePiS_Pd,@"STO_CUDA_ENTRY STV_DEFAULT"
_Z22gpu_histogram_distancePiS_Pd:
.text._Z22gpu_histogram_distancePiS_Pd:
[----:B------:R-:W-:Y:S01]  /*0000*/  LDC R1, c[0x0][0x37c] ;  /* 0x0000df00ff017b82 */ /* 0x000fe20000000800 */
[----:B------:R-:W0:Y:S07]  /*0010*/  S2R R0, SR_TID.X ;  /* 0x0000000000007919 */ /* 0x000e2e0000002100 */
[----:B------:R-:W0:Y:S01]  /*0020*/  LDC.64 R4, c[0x0][0x390] ;  /* 0x0000e400ff047b82 */ /* 0x000e220000000a00 */
[----:B------:R-:W1:Y:S07]  /*0030*/  LDCU.64 UR4, c[0x0][0x358] ;  /* 0x00006b00ff0477ac */ /* 0x000e6e0008000a00 */
[----:B------:R-:W2:Y:S08]  /*0040*/  LDC.64 R6, c[0x0][0x388] ;  /* 0x0000e200ff067b82 */ /* 0x000eb00000000a00 */
[----:B------:R-:W3:Y:S01]  /*0050*/  LDC.64 R2, c[0x0][0x380] ;  /* 0x0000e000ff027b82 */ /* 0x000ee20000000a00 */
[----:B0-----:R-:W-:-:S04]  /*0060*/  IMAD.WIDE.U32 R4, R0, 0x8, R4 ;  /* 0x0000000800047825 */ /* 0x001fc800078e0004 */
[C---:B--2---:R-:W-:Y:S01]  /*0070*/  IMAD.WIDE.U32 R6, R0.reuse, 0x4, R6 ;  /* 0x0000000400067825 */ /* 0x044fe200078e0006 */
[----:B-1----:R0:W-:Y:S03]  /*0080*/  STG.E.64 desc[UR4][R4.64], RZ ;  /* 0x000000ff04007986 */ /* 0x0021e6000c101b04 */
[----:B---3--:R-:W-:Y:S01]  /*0090*/  IMAD.WIDE.U32 R2, R0, 0x4, R2 ;  /* 0x0000000400027825 */ /* 0x008fe200078e0002 */
[----:B------:R-:W2:Y:S04]  /*00a0*/  LDG.E R11, desc[UR4][R6.64] ;  /* 0x00000004060b7981 */ /* 0x000ea8000c1e1900 */
[----:B------:R-:W3:Y:S01]  /*00b0*/  LDG.E R10, desc[UR4][R2.64] ;  /* 0x00000004020a7981 */ /* 0x000ee2000c1e1900 */
[----:B------:R-:W-:Y:S01]  /*00c0*/  BSSY.RECONVERGENT B0, `(.L_x_108) ;  /* 0x000001c000007945 */ /* 0x000fe20003800200 */
[----:B--2---:R-:W-:-:S05]  /*00d0*/  IMAD.MOV R9, RZ, RZ, -R11 ;  /* 0x000000ffff097224 */ /* 0x004fca00078e0a0b */
[----:B---3--:R-:W-:-:S13]  /*00e0*/  ISETP.NE.AND P0, PT, R10, R9, PT ;  /* 0x000000090a00720c */ /* 0x008fda0003f05270 */
[----:B0-----:R-:W-:Y:S05]  /*00f0*/  @!P0 BRA `(.L_x_109) ;  /* 0x0000000000608947 */ /* 0x001fea0003800000 */
[C-C-:B------:R-:W-:Y:S01]  /*0100*/  IMAD.IADD R6, R10.reuse, 0x1, R11.reuse ;  /* 0x000000010a067824 */ /* 0x140fe200078e020b */
[----:B------:R-:W-:Y:S01]  /*0110*/  BSSY.RECONVERGENT B1, `(.L_x_110) ;  /* 0x0000015000017945 */ /* 0x000fe20003800200 */
[----:B------:R-:W-:Y:S02]  /*0120*/  IMAD.MOV.U32 R2, RZ, RZ, 0x1 ;  /* 0x00000001ff027424 */ /* 0x000fe400078e00ff */
[----:B------:R-:W-:Y:S02]  /*0130*/  IMAD.IADD R10, R10, 0x1, -R11 ;  /* 0x000000010a0a7824 */ /* 0x000fe400078e0a0b */
[----:B------:R-:W0:Y:S08]  /*0140*/  I2F.F64 R6, R6 ;  /* 0x0000000600067312 */ /* 0x000e300000201c00 */
[----:B0-----:R-:W0:Y:S02]  /*0150*/  MUFU.RCP64H R3, R7 ;  /* 0x0000000700037308 */ /* 0x001e240000001800 */
[----:B0-----:R-:W-:-:S08]  /*0160*/  DFMA R8, -R6, R2, 1 ;  /* 0x3ff000000608742b */ /* 0x001fd00000000102 */
[----:B------:R-:W-:-:S08]  /*0170*/  DFMA R8, R8, R8, R8 ;  /* 0x000000080808722b */ /* 0x000fd00000000008 */
[----:B------:R-:W-:Y:S01]  /*0180*/  DFMA R2, R2, R8, R2 ;  /* 0x000000080202722b */ /* 0x000fe20000000002 */
[----:B------:R-:W-:-:S07]  /*0190*/  IMAD R8, R10, R10, RZ ;  /* 0x0000000a0a087224 */ /* 0x000fce00078e02ff */
[----:B------:R-:W-:Y:S01]  /*01a0*/  DFMA R10, -R6, R2, 1 ;  /* 0x3ff00000060a742b */ /* 0x000fe20000000102 */
[----:B------:R-:W0:Y:S07]  /*01b0*/  I2F.F64.U32 R8, R8 ;  /* 0x0000000800087312 */ /* 0x000e2e0000201800 */
[----:B------:R-:W-:-:S08]  /*01c0*/  DFMA R2, R2, R10, R2 ;  /* 0x0000000a0202722b */ /* 0x000fd00000000002 */
[----:B0-----:R-:W-:Y:S01]  /*01d0*/  DMUL R10, R8, R2 ;  /* 0x00000002080a7228 */ /* 0x001fe20000000000 */
[----:B------:R-:W-:-:S07]  /*01e0*/  FSETP.GEU.AND P1, PT, |R9|, 6.5827683646048100446e-37, PT ;  /* 0x036000000900780b */ /* 0x000fce0003f2e200 */
[----:B------:R-:W-:-:S08]  /*01f0*/  DFMA R12, -R6, R10, R8 ;  /* 0x0000000a060c722b */ /* 0x000fd00000000108 */
[----:B------:R-:W-:-:S10]  /*0200*/  DFMA R2, R2, R12, R10 ;  /* 0x0000000c0202722b */ /* 0x000fd4000000000a */
[----:B------:R-:W-:-:S05]  /*0210*/  FFMA R10, RZ, R7, R3 ;  /* 0x00000007ff0a7223 */ /* 0x000fca0000000003 */
[----:B------:R-:W-:-:S13]  /*0220*/  FSETP.GT.AND P0, PT, |R10|, 1.469367938527859385e-39, PT ;  /* 0x001000000a00780b */ /* 0x000fda0003f04200 */
[----:B------:R-:W-:Y:S05]  /*0230*/  @P0 BRA P1, `(.L_x_111) ;  /* 0x0000000000080947 */ /* 0x000fea0000800000 */
[----:B------:R-:W-:-:S07]  /*0240*/  MOV R12, 0x260 ;  /* 0x00000260000c7802 */ /* 0x000fce0000000f00 */
[----:B------:R-:W-:Y:S05]  /*0250*/  CALL.REL.NOINC `($__internal_2_$__cuda_sm20_div_rn_f64_full) ;  /* 0x0000000400407944 */ /* 0x000fea0003c00000 */
.L_x_111:
[----:B------:R-:W-:Y:S05]  /*0260*/  BSYNC.RECONVERGENT B1 ;  /* 0x0000000000017941 */ /* 0x000fea0003800200 */
.L_x_110:
[----:B------:R0:W-:Y:S02]  /*0270*/  STG.E.64 desc[UR4][R4.64], R2 ;  /* 0x0000000204007986 */ /* 0x0001e4000c101b04 */
.L_x_109:
[----:B------:R-:W-:Y:S05]  /*0280*/  BSYNC.RECONVERGENT B0 ;  /* 0x0000000000007941 */ /* 0x000fea0003800200 */
.L_x_108:
[C---:B------:R-:W-:Y:S01]  /*0290*/  ISETP.GT.U32.AND P6, PT, R0.reuse, 0x7f, PT ;  /* 0x0000007f0000780c */ /* 0x040fe20003fc4070 */
[----:B------:R-:W-:Y:S01]  /*02a0*/  BAR.SYNC.DEFER_BLOCKING 0x0 ;  /* 0x0000000000007b1d */ /* 0x000fe20000010000 */
[C---:B------:R-:W-:Y:S02]  /*02b0*/  ISETP.GT.U32.AND P2, PT, R0.reuse, 0x3f, PT ;  /* 0x0000003f0000780c */ /* 0x040fe40003f44070 */
[C---:B------:R-:W-:Y:S02]  /*02c0*/  ISETP.GT.U32.AND P0, PT, R0.reuse, 0x1f, PT ;  /* 0x0000001f0000780c */ /* 0x040fe40003f04070 */
[----:B0-----:R-:W-:Y:S01]  /*02d0*/  P2R R2, PR, RZ, 0x4 ;  /* 0x00000004ff027803 */ /* 0x001fe20000000000 */
[----:B------:R-:W-:Y:S01]  /*02e0*/  BSSY.RECONVERGENT B0, `(.L_x_112) ;  /* 0x000000b000007945 */ /* 0x000fe20003800200 */
[C---:B------:R-:W-:Y:S02]  /*02f0*/  ISETP.GT.U32.AND P1, PT, R0.reuse, 0xf, PT ;  /* 0x0000000f0000780c */ /* 0x040fe40003f24070 */
[----:B------:R-:W-:-:S02]  /*0300*/  ISETP.GT.U32.AND P2, PT, R0, 0x7, PT ;  /* 0x000000070000780c */ /* 0x000fc40003f44070 */
[C---:B------:R-:W-:Y:S02]  /*0310*/  ISETP.GT.U32.AND P3, PT, R0.reuse, 0x3, PT ;  /* 0x000000030000780c */ /* 0x040fe40003f64070 */
[C---:B------:R-:W-:Y:S02]  /*0320*/  ISETP.GT.U32.AND P4, PT, R0.reuse, 0x1, PT ;  /* 0x000000010000780c */ /* 0x040fe40003f84070 */
[----:B------:R-:W-:Y:S01]  /*0330*/  ISETP.NE.AND P5, PT, R0, RZ, PT ;  /* 0x000000ff0000720c */ /* 0x000fe20003fa5270 */
[----:B------:R-:W-:-:S12]  /*0340*/  @P6 BRA `(.L_x_113) ;  /* 0x0000000000106947 */ /* 0x000fd80003800000 */
[----:B------:R-:W2:Y:S04]  /*0350*/  LDG.E.64 R2, desc[UR4][R4.64] ;  /* 0x0000000404027981 */ /* 0x000ea8000c1e1b00 */
[----:B------:R-:W2:Y:S02]  /*0360*/  LDG.E.64 R6, desc[UR4][R4.64+0x400] ;  /* 0x0004000404067981 */ /* 0x000ea4000c1e1b00 */
[----:B--2---:R-:W-:-:S07]  /*0370*/  DADD R2, R2, R6 ;  /* 0x0000000002027229 */ /* 0x004fce0000000006 */
[----:B------:R0:W-:Y:S04]  /*0380*/  STG.E.64 desc[UR4][R4.64], R2 ;  /* 0x0000000204007986 */ /* 0x0001e8000c101b04 */
.L_x_113:
[----:B------:R-:W-:Y:S05]  /*0390*/  BSYNC.RECONVERGENT B0 ;  /* 0x0000000000007941 */ /* 0x000fea0003800200 */
.L_x_112:
[----:B------:R-:W-:Y:S01]  /*03a0*/  BAR.SYNC.DEFER_BLOCKING 0x0 ;  /* 0x0000000000007b1d */ /* 0x000fe20000010000 */
[----:B------:R-:W-:-:S05]  /*03b0*/  ISETP.GT.U32.AND P6, PT, R0, 0x3f, PT ;  /* 0x0000003f0000780c */ /* 0x000fca0003fc4070 */
[----:B------:R-:W-:Y:S08]  /*03c0*/  BSSY.RECONVERGENT B0, `(.L_x_114) ;  /* 0x0000006000007945 */ /* 0x000ff00003800200 */
[----:B------:R-:W-:Y:S05]  /*03d0*/  @P6 BRA `(.L_x_115) ;  /* 0x0000000000106947 */ /* 0x000fea0003800000 */
[----:B0-----:R-:W2:Y:S04]  /*03e0*/  LDG.E.64 R2, desc[UR4][R4.64] ;  /* 0x0000000404027981 */ /* 0x001ea8000c1e1b00 */
[----:B------:R-:W2:Y:S02]  /*03f0*/  LDG.E.64 R6, desc[UR4][R4.64+0x200] ;  /* 0x0002000404067981 */ /* 0x000ea4000c1e1b00 */
[----:B--2---:R-:W-:-:S07]  /*0400*/  DADD R2, R2, R6 ;  /* 0x0000000002027229 */ /* 0x004fce0000000006 */
[----:B------:R1:W-:Y:S04]  /*0410*/  STG.E.64 desc[UR4][R4.64], R2 ;  /* 0x0000000204007986 */ /* 0x0003e8000c101b04 */
.L_x_115:
[----:B------:R-:W-:Y:S05]  /*0420*/  BSYNC.RECONVERGENT B0 ;  /* 0x0000000000007941 */ /* 0x000fea0003800200 */
.L_x_114:
[----:B------:R-:W-:Y:S06]  /*0430*/  BAR.SYNC.DEFER_BLOCKING 0x0 ;  /* 0x0000000000007b1d */ /* 0x000fec0000010000 */
[----:B------:R-:W-:Y:S04]  /*0440*/  BSSY.RECONVERGENT B0, `(.L_x_116) ;  /* 0x0000006000007945 */ /* 0x000fe80003800200 */
[----:B------:R-:W-:Y:S05]  /*0450*/  @P0 BRA `(.L_x_117) ;  /* 0x0000000000100947 */ /* 0x000fea0003800000 */
[----:B01----:R-:W2:Y:S04]  /*0460*/  LDG.E.64 R2, desc[UR4][R4.64] ;  /* 0x0000000404027981 */ /* 0x003ea8000c1e1b00 */
[----:B------:R-:W2:Y:S02]  /*0470*/  LDG.E.64 R6, desc[UR4][R4.64+0x100] ;  /* 0x0001000404067981 */ /* 0x000ea4000c1e1b00 */
[----:B--2---:R-:W-:-:S07]  /*0480*/  DADD R2, R2, R6 ;  /* 0x0000000002027229 */ /* 0x004fce0000000006 */
[----:B------:R2:W-:Y:S04]  /*0490*/  STG.E.64 desc[UR4][R4.64], R2 ;  /* 0x0000000204007986 */ /* 0x0005e8000c101b04 */
.L_x_117:
[----:B------:R-:W-:Y:S05]  /*04a0*/  BSYNC.RECONVERGENT B0 ;  /* 0x0000000000007941 */ /* 0x000fea0003800200 */
.L_x_116:
[----:B------:R-:W-:Y:S06]  /*04b0*/  BAR.SYNC.DEFER_BLOCKING 0x0 ;  /* 0x0000000000007b1d */ /* 0x000fec0000010000 */
[----:B------:R-:W-:Y:S04]  /*04c0*/  BSSY.RECONVERGENT B0, `(.L_x_118) ;  /* 0x0000006000007945 */ /* 0x000fe80003800200 */
[----:B------:R-:W-:Y:S05]  /*04d0*/  @P1 BRA `(.L_x_119) ;  /* 0x0000000000101947 */ /* 0x000fea0003800000 */
[----:B012---:R-:W2:Y:S04]  /*04e0*/  LDG.E.64 R2, desc[UR4][R4.64] ;  /* 0x0000000404027981 */ /* 0x007ea8000c1e1b00 */
[----:B------:R-:W2:Y:S02]  /*04f0*/  LDG.E.64 R6, desc[UR4][R4.64+0x80] ;  /* 0x0000800404067981 */ /* 0x000ea4000c1e1b00 */
[----:B--2---:R-:W-:-:S07]  /*0500*/  DADD R2, R2, R6 ;  /* 0x0000000002027229 */ /* 0x004fce0000000006 */
[----:B------:R3:W-:Y:S04]  /*0510*/  STG.E.64 desc[UR4][R4.64], R2 ;  /* 0x0000000204007986 */ /* 0x0007e8000c101b04 */
.L_x_119:
[----:B------:R-:W-:Y:S05]  /*0520*/  BSYNC.RECONVERGENT B0 ;  /* 0x0000000000007941 */ /* 0x000fea0003800200 */
.L_x_118:
[----:B------:R-:W-:Y:S06]  /*0530*/  BAR.SYNC.DEFER_BLOCKING 0x0 ;  /* 0x0000000000007b1d */ /* 0x000fec0000010000 */
[----:B------:R-:W-:Y:S04]  /*0540*/  BSSY.RECONVERGENT B0, `(.L_x_120) ;  /* 0x0000006000007945 */ /* 0x000fe80003800200 */
[----:B------:R-:W-:Y:S05]  /*0550*/  @P2 BRA `(.L_x_121) ;  /* 0x0000000000102947 */ /* 0x000fea0003800000 */
[----:B0123--:R-:W2:Y:S04]  /*0560*/  LDG.E.64 R2, desc[UR4][R4.64] ;  /* 0x0000000404027981 */ /* 0x00fea8000c1e1b00 */
[----:B------:R-:W2:Y:S02]  /*0570*/  LDG.E.64 R6, desc[UR4][R4.64+0x40] ;  /* 0x0000400404067981 */ /* 0x000ea4000c1e1b00 */
[----:B--2---:R-:W-:-:S07]  /*0580*/  DADD R2, R2, R6 ;  /* 0x0000000002027229 */ /* 0x004fce0000000006 */
[----:B------:R4:W-:Y:S04]  /*0590*/  STG.E.64 desc[UR4][R4.64], R2 ;  /* 0x0000000204007986 */ /* 0x0009e8000c101b04 */
.L_x_121:
[----:B------:R-:W-:Y:S05]  /*05a0*/  BSYNC.RECONVERGENT B0 ;  /* 0x0000000000007941 */ /* 0x000fea0003800200 */
.L_x_120:
[----:B------:R-:W-:Y:S06]  /*05b0*/  BAR.SYNC.DEFER_BLOCKING 0x0 ;  /* 0x0000000000007b1d */ /* 0x000fec0000010000 */
[----:B------:R-:W-:Y:S04]  /*05c0*/  BSSY.RECONVERGENT B0, `(.L_x_122) ;  /* 0x0000006000007945 */ /* 0x000fe80003800200 */
[----:B------:R-:W-:Y:S05]  /*05d0*/  @P3 BRA `(.L_x_123) ;  /* 0x0000000000103947 */ /* 0x000fea0003800000 */
[----:B01234-:R-:W2:Y:S04]  /*05e0*/  LDG.E.64 R2, desc[UR4][R4.64] ;  /* 0x0000000404027981 */ /* 0x01fea8000c1e1b00 */
[----:B------:R-:W2:Y:S02]  /*05f0*/  LDG.E.64 R6, desc[UR4][R4.64+0x20] ;  /* 0x0000200404067981 */ /* 0x000ea4000c1e1b00 */
[----:B--2---:R-:W-:-:S07]  /*0600*/  DADD R2, R2, R6 ;  /* 0x0000000002027229 */ /* 0x004fce0000000006 */
[----:B------:R0:W-:Y:S04]  /*0610*/  STG.E.64 desc[UR4][R4.64], R2 ;  /* 0x0000000204007986 */ /* 0x0001e8000c101b04 */
.L_x_123:
[----:B------:R-:W-:Y:S05]  /*0620*/  BSYNC.RECONVERGENT B0 ;  /* 0x0000000000007941 */ /* 0x000fea0003800200 */
.L_x_122:
[----:B------:R-:W-:Y:S06]  /*0630*/  BAR.SYNC.DEFER_BLOCKING 0x0 ;  /* 0x0000000000007b1d */ /* 0x000fec0000010000 */
[----:B------:R-:W-:Y:S04]  /*0640*/  BSSY.RECONVERGENT B0, `(.L_x_124) ;  /* 0x0000006000007945 */ /* 0x000fe80003800200 */
[----:B------:R-:W-:Y:S05]  /*0650*/  @P4 BRA `(.L_x_125) ;  /* 0x0000000000104947 */ /* 0x000fea0003800000 */
[----:B01234-:R-:W2:Y:S04]  /*0660*/  LDG.E.64 R2, desc[UR4][R4.64] ;  /* 0x0000000404027981 */ /* 0x01fea8000c1e1b00 */
[----:B------:R-:W2:Y:S02]  /*0670*/  LDG.E.64 R6, desc[UR4][R4.64+0x10] ;  /* 0x0000100404067981 */ /* 0x000ea4000c1e1b00 */
[----:B--2---:R-:W-:-:S07]  /*0680*/  DADD R2, R2, R6 ;  /* 0x0000000002027229 */ /* 0x004fce0000000006 */
[----:B------:R0:W-:Y:S04]  /*0690*/  STG.E.64 desc[UR4][R4.64], R2 ;  /* 0x0000000204007986 */ /* 0x0001e8000c101b04 */
.L_x_125:
[----:B------:R-:W-:Y:S05]  /*06a0*/  BSYNC.RECONVERGENT B0 ;  /* 0x0000000000007941 */ /* 0x000fea0003800200 */
.L_x_124:
[----:B------:R-:W-:Y:S06]  /*06b0*/  BAR.SYNC.DEFER_BLOCKING 0x0 ;  /* 0x0000000000007b1d */ /* 0x000fec0000010000 */
[----:B------:R-:W-:Y:S04]  /*06c0*/  BSSY.RECONVERGENT B0, `(.L_x_126) ;  /* 0x0000007000007945 */ /* 0x000fe80003800200 */
[----:B------:R-:W-:Y:S05]  /*06d0*/  @P5 BRA `(.L_x_127) ;  /* 0x0000000000145947 */ /* 0x000fea0003800000 */
[----:B------:R-:W5:Y:S01]  /*06e0*/  LDC.64 R6, c[0x0][0x390] ;  /* 0x0000e400ff067b82 */ /* 0x000f620000000a00 */
[----:B01234-:R-:W2:Y:S04]  /*06f0*/  LDG.E.64 R2, desc[UR4][R4.64] ;  /* 0x0000000404027981 */ /* 0x01fea8000c1e1b00 */
[----:B-----5:R-:W2:Y:S02]  /*0700*/  LDG.E.64 R6, desc[UR4][R6.64+0x8] ;  /* 0x0000080406067981 */ /* 0x020ea4000c1e1b00 */
[----:B--2---:R-:W-:-:S07]  /*0710*/  DADD R2, R2, R6 ;  /* 0x0000000002027229 */ /* 0x004fce0000000006 */
[----:B------:R0:W-:Y:S04]  /*0720*/  STG.E.64 desc[UR4][R4.64], R2 ;  /* 0x0000000204007986 */ /* 0x0001e8000c101b04 */
.L_x_127:
[----:B------:R-:W-:Y:S05]  /*0730*/  BSYNC.RECONVERGENT B0 ;  /* 0x0000000000007941 */ /* 0x000fea0003800200 */
.L_x_126:
[----:B------:R-:W-:Y:S06]  /*0740*/  BAR.SYNC.DEFER_BLOCKING 0x0 ;  /* 0x0000000000007b1d */ /* 0x000fec0000010000 */
[----:B------:R-:W-:Y:S05]  /*0750*/  EXIT ;  /* 0x000000000000794d */ /* 0x000fea0003800000 */
        .weak           $__internal_2_$__cuda_sm20_div_rn_f64_full
        .type           $__internal_2_$__cuda_sm20_div_rn_f64_full,@function
        .size           $__internal_2_$__cuda_sm20_div_rn_f64_full,(.L_x_137 - $__internal_2_$__cuda_sm20_div_rn_f64_full)
$__internal_2_$__cuda_sm20_div_rn_f64_full:
[C---:B------:R-:W-:Y:S01]  /*0760*/  FSETP.GEU.AND P0, PT, |R7|.reuse, 1.469367938527859385e-39, PT ;  /* 0x001000000700780b */ /* 0x040fe20003f0e200 */
[----:B------:R-:W-:Y:S01]  /*0770*/  IMAD.MOV.U32 R10, RZ, RZ, 0x1 ;  /* 0x00000001ff0a7424 */ /* 0x000fe200078e00ff */
[----:B------:R-:W-:Y:S01]  /*0780*/  LOP3.LUT R2, R7, 0x800fffff, RZ, 0xc0, !PT ;  /* 0x800fffff07027812 */ /* 0x000fe200078ec0ff */
[----:B------:R-:W-:Y:S01]  /*0790*/  BSSY.RECONVERGENT B2, `(.L_x_128) ;  /* 0x0000055000027945 */ /* 0x000fe20003800200 */
[C---:B------:R-:W-:Y:S02]  /*07a0*/  FSETP.GEU.AND P2, PT, |R9|.reuse, 1.469367938527859385e-39, PT ;  /* 0x001000000900780b */ /* 0x040fe40003f4e200 */
[----:B------:R-:W-:Y:S01]  /*07b0*/  LOP3.LUT R3, R2, 0x3ff00000, RZ, 0xfc, !PT ;  /* 0x3ff0000002037812 */ /* 0x000fe200078efcff */
[----:B------:R-:W-:Y:S01]  /*07c0*/  IMAD.MOV.U32 R2, RZ, RZ, R6 ;  /* 0x000000ffff027224 */ /* 0x000fe200078e0006 */
[----:B------:R-:W-:Y:S02]  /*07d0*/  LOP3.LUT R13, R9, 0x7ff00000, RZ, 0xc0, !PT ;  /* 0x7ff00000090d7812 */ /* 0x000fe400078ec0ff */
[----:B------:R-:W-:-:S03]  /*07e0*/  LOP3.LUT R16, R7, 0x7ff00000, RZ, 0xc0, !PT ;  /* 0x7ff0000007107812 */ /* 0x000fc600078ec0ff */
[----:B------:R-:W-:Y:S01]  /*07f0*/  @!P0 DMUL R2, R6, 8.98846567431157953865e+307 ;  /* 0x7fe0000006028828 */ /* 0x000fe20000000000 */
[----:B------:R-:W-:-:S03]  /*0800*/  ISETP.GE.U32.AND P1, PT, R13, R16, PT ;  /* 0x000000100d00720c */ /* 0x000fc60003f26070 */
[----:B------:R-:W-:Y:S02]  /*0810*/  @!P2 LOP3.LUT R20, R7, 0x7ff00000, RZ, 0xc0, !PT ;  /* 0x7ff000000714a812 */ /* 0x000fe400078ec0ff */
[----:B------:R-:W0:Y:S02]  /*0820*/  MUFU.RCP64H R11, R3 ;  /* 0x00000003000b7308 */ /* 0x000e240000001800 */
[----:B------:R-:W-:Y:S01]  /*0830*/  @!P2 ISETP.GE.U32.AND P3, PT, R13, R20, PT ;  /* 0x000000140d00a20c */ /* 0x000fe20003f66070 */
[----:B------:R-:W-:Y:S01]  /*0840*/  @!P2 IMAD.MOV.U32 R20, RZ, RZ, RZ ;  /* 0x000000ffff14a224 */ /* 0x000fe200078e00ff */
[----:B0-----:R-:W-:-:S08]  /*0850*/  DFMA R14, R10, -R2, 1 ;  /* 0x3ff000000a0e742b */ /* 0x001fd00000000802 */
[----:B------:R-:W-:Y:S01]  /*0860*/  DFMA R18, R14, R14, R14 ;  /* 0x0000000e0e12722b */ /* 0x000fe2000000000e */
[----:B------:R-:W-:-:S05]  /*0870*/  IMAD.MOV.U32 R14, RZ, RZ, 0x1ca00000 ;  /* 0x1ca00000ff0e7424 */ /* 0x000fca00078e00ff */
[C---:B------:R-:W-:Y:S02]  /*0880*/  @!P2 SEL R15, R14.reuse, 0x63400000, !P3 ;  /* 0x634000000e0fa807 */ /* 0x040fe40005800000 */
[----:B------:R-:W-:Y:S01]  /*0890*/  DFMA R18, R10, R18, R10 ;  /* 0x000000120a12722b */ /* 0x000fe2000000000a */
[----:B------:R-:W-:Y:S01]  /*08a0*/  SEL R11, R14, 0x63400000, !P1 ;  /* 0x634000000e0b7807 */ /* 0x000fe20004800000 */
[----:B------:R-:W-:Y:S01]  /*08b0*/  IMAD.MOV.U32 R10, RZ, RZ, R8 ;  /* 0x000000ffff0a7224 */ /* 0x000fe200078e0008 */
[--C-:B------:R-:W-:Y:S02]  /*08c0*/  @!P2 LOP3.LUT R15, R15, 0x80000000, R9.reuse, 0xf8, !PT ;  /* 0x800000000f0fa812 */ /* 0x100fe400078ef809 */
[----:B------:R-:W-:Y:S02]  /*08d0*/  LOP3.LUT R11, R11, 0x800fffff, R9, 0xf8, !PT ;  /* 0x800fffff0b0b7812 */ /* 0x000fe400078ef809 */
[----:B------:R-:W-:Y:S01]  /*08e0*/  @!P2 LOP3.LUT R21, R15, 0x100000, RZ, 0xfc, !PT ;  /* 0x001000000f15a812 */ /* 0x000fe200078efcff */
[----:B------:R-:W-:-:S05]  /*08f0*/  DFMA R22, R18, -R2, 1 ;  /* 0x3ff000001216742b */ /* 0x000fca0000000802 */
[----:B------:R-:W-:-:S03]  /*0900*/  @!P2 DFMA R10, R10, 2, -R20 ;  /* 0x400000000a0aa82b */ /* 0x000fc60000000814 */
[----:B------:R-:W-:Y:S01]  /*0910*/  DFMA R18, R18, R22, R18 ;  /* 0x000000161212722b */ /* 0x000fe20000000012 */
[----:B------:R-:W-:Y:S02]  /*0920*/  IMAD.MOV.U32 R23, RZ, RZ, R13 ;  /* 0x000000ffff177224 */ /* 0x000fe400078e000d */
[----:B------:R-:W-:Y:S01]  /*0930*/  IMAD.MOV.U32 R22, RZ, RZ, R16 ;  /* 0x000000ffff167224 */ /* 0x000fe200078e0010 */
[----:B------:R-:W-:-:S03]  /*0940*/  @!P0 LOP3.LUT R22, R3, 0x7ff00000, RZ, 0xc0, !PT ;  /* 0x7ff0000003168812 */ /* 0x000fc600078ec0ff */
[----:B------:R-:W-:Y:S01]  /*0950*/  @!P2 LOP3.LUT R23, R11, 0x7ff00000, RZ, 0xc0, !PT ;  /* 0x7ff000000b17a812 */ /* 0x000fe200078ec0ff */
[----:B------:R-:W-:Y:S01]  /*0960*/  DMUL R20, R18, R10 ;  /* 0x0000000a12147228 */ /* 0x000fe20000000000 */
[----:B------:R-:W-:-:S03]  /*0970*/  VIADD R24, R22, 0xffffffff ;  /* 0xffffffff16187836 */ /* 0x000fc60000000000 */
[----:B------:R-:W-:-:S04]  /*0980*/  VIADD R15, R23, 0xffffffff ;  /* 0xffffffff170f7836 */ /* 0x000fc80000000000 */
[----:B------:R-:W-:Y:S01]  /*0990*/  DFMA R16, R20, -R2, R10 ;  /* 0x800000021410722b */ /* 0x000fe2000000000a */
[----:B------:R-:W-:-:S04]  /*09a0*/  ISETP.GT.U32.AND P0, PT, R15, 0x7feffffe, PT ;  /* 0x7feffffe0f00780c */ /* 0x000fc80003f04070 */
[----:B------:R-:W-:-:S03]  /*09b0*/  ISETP.GT.U32.OR P0, PT, R24, 0x7feffffe, P0 ;  /* 0x7feffffe1800780c */ /* 0x000fc60000704470 */
[----:B------:R-:W-:-:S10]  /*09c0*/  DFMA R16, R18, R16, R20 ;  /* 0x000000101210722b */ /* 0x000fd40000000014 */
[----:B------:R-:W-:Y:S05]  /*09d0*/  @P0 BRA `(.L_x_129) ;  /* 0x00000000006c0947 */ /* 0x000fea0003800000 */
[----:B------:R-:W-:-:S04]  /*09e0*/  LOP3.LUT R18, R7, 0x7ff00000, RZ, 0xc0, !PT ;  /* 0x7ff0000007127812 */ /* 0x000fc800078ec0ff */
[CC--:B------:R-:W-:Y:S02]  /*09f0*/  VIADDMNMX R8, R13.reuse, -R18.reuse, 0xb9600000, !PT ;  /* 0xb96000000d087446 */ /* 0x0c0fe40007800912 */
[----:B------:R-:W-:Y:S02]  /*0a00*/  ISETP.GE.U32.AND P0, PT, R13, R18, PT ;  /* 0x000000120d00720c */ /* 0x000fe40003f06070 */
[----:B------:R-:W-:Y:S02]  /*0a10*/  VIMNMX R8, PT, PT, R8, 0x46a00000, PT ;  /* 0x46a0000008087848 */ /* 0x000fe40003fe0100 */
[----:B------:R-:W-:-:S05]  /*0a20*/  SEL R13, R14, 0x63400000, !P0 ;  /* 0x634000000e0d7807 */ /* 0x000fca0004000000 */
[----:B------:R-:W-:Y:S02]  /*0a30*/  IMAD.IADD R13, R8, 0x1, -R13 ;  /* 0x00000001080d7824 */ /* 0x000fe400078e0a0d */
[----:B------:R-:W-:Y:S02]  /*0a40*/  IMAD.MOV.U32 R8, RZ, RZ, RZ ;  /* 0x000000ffff087224 */ /* 0x000fe400078e00ff */
[----:B------:R-:W-:-:S06]  /*0a50*/  VIADD R9, R13, 0x7fe00000 ;  /* 0x7fe000000d097836 */ /* 0x000fcc0000000000 */
[----:B------:R-:W-:-:S10]  /*0a60*/  DMUL R14, R16, R8 ;  /* 0x00000008100e7228 */ /* 0x000fd40000000000 */
[----:B------:R-:W-:-:S13]  /*0a70*/  FSETP.GTU.AND P0, PT, |R15|, 1.469367938527859385e-39, PT ;  /* 0x001000000f00780b */ /* 0x000fda0003f0c200 */
[----:B------:R-:W-:Y:S05]  /*0a80*/  @P0 BRA `(.L_x_130) ;  /* 0x0000000000940947 */ /* 0x000fea0003800000 */
[----:B------:R-:W-:Y:S01]  /*0a90*/  DFMA R2, R16, -R2, R10 ;  /* 0x800000021002722b */ /* 0x000fe2000000000a */
[----:B------:R-:W-:-:S09]  /*0aa0*/  IMAD.MOV.U32 R8, RZ, RZ, RZ ;  /* 0x000000ffff087224 */ /* 0x000fd200078e00ff */
[C---:B------:R-:W-:Y:S02]  /*0ab0*/  FSETP.NEU.AND P0, PT, R3.reuse, RZ, PT ;  /* 0x000000ff0300720b */ /* 0x040fe40003f0d000 */
[----:B------:R-:W-:-:S04]  /*0ac0*/  LOP3.LUT R7, R3, 0x80000000, R7, 0x48, !PT ;  /* 0x8000000003077812 */ /* 0x000fc800078e4807 */
[----:B------:R-:W-:-:S07]  /*0ad0*/  LOP3.LUT R9, R7, R9, RZ, 0xfc, !PT ;  /* 0x0000000907097212 */ /* 0x000fce00078efcff */
[----:B------:R-:W-:Y:S05]  /*0ae0*/  @!P0 BRA `(.L_x_130) ;  /* 0x00000000007c8947 */ /* 0x000fea0003800000 */
[----:B------:R-:W-:Y:S01]  /*0af0*/  IMAD.MOV R3, RZ, RZ, -R13 ;  /* 0x000000ffff037224 */ /* 0x000fe200078e0a0d */
[----:B------:R-:W-:Y:S01]  /*0b00*/  DMUL.RP R8, R16, R8 ;  /* 0x0000000810087228 */ /* 0x000fe20000008000 */
[----:B------:R-:W-:Y:S01]  /*0b10*/  IMAD.MOV.U32 R2, RZ, RZ, RZ ;  /* 0x000000ffff027224 */ /* 0x000fe200078e00ff */
[----:B------:R-:W-:-:S05]  /*0b20*/  IADD3 R13, PT, PT, -R13, -0x43300000, RZ ;  /* 0xbcd000000d0d7810 */ /* 0x000fca0007ffe1ff */
[----:B------:R-:W-:-:S03]  /*0b30*/  DFMA R2, R14, -R2, R16 ;  /* 0x800000020e02722b */ /* 0x000fc60000000010 */
[----:B------:R-:W-:-:S07]  /*0b40*/  LOP3.LUT R7, R9, R7, RZ, 0x3c, !PT ;  /* 0x0000000709077212 */ /* 0x000fce00078e3cff */
[----:B------:R-:W-:-:S04]  /*0b50*/  FSETP.NEU.AND P0, PT, |R3|, R13, PT ;  /* 0x0000000d0300720b */ /* 0x000fc80003f0d200 */
[----:B------:R-:W-:Y:S02]  /*0b60*/  FSEL R14, R8, R14, !P0 ;  /* 0x0000000e080e7208 */ /* 0x000fe40004000000 */
[----:B------:R-:W-:Y:S01]  /*0b70*/  FSEL R15, R7, R15, !P0 ;  /* 0x0000000f070f7208 */ /* 0x000fe20004000000 */
[----:B------:R-:W-:Y:S06]  /*0b80*/  BRA `(.L_x_130) ;  /* 0x0000000000547947 */ /* 0x000fec0003800000 */
.L_x_129:
[----:B------:R-:W-:-:S14]  /*0b90*/  DSETP.NAN.AND P0, PT, R8, R8, PT ;  /* 0x000000080800722a */ /* 0x000fdc0003f08000 */
[----:B------:R-:W-:Y:S05]  /*0ba0*/  @P0 BRA `(.L_x_131) ;  /* 0x0000000000440947 */ /* 0x000fea0003800000 */
[----:B------:R-:W-:-:S14]  /*0bb0*/  DSETP.NAN.AND P0, PT, R6, R6, PT ;  /* 0x000000060600722a */ /* 0x000fdc0003f08000 */
[----:B------:R-:W-:Y:S05]  /*0bc0*/  @P0 BRA `(.L_x_132) ;  /* 0x0000000000300947 */ /* 0x000fea0003800000 */
[----:B------:R-:W-:Y:S01]  /*0bd0*/  ISETP.NE.AND P0, PT, R23, R22, PT ;  /* 0x000000161700720c */ /* 0x000fe20003f05270 */
[----:B------:R-:W-:Y:S02]  /*0be0*/  IMAD.MOV.U32 R14, RZ, RZ, 0x0 ;  /* 0x00000000ff0e7424 */ /* 0x000fe400078e00ff */
[----:B------:R-:W-:-:S10]  /*0bf0*/  IMAD.MOV.U32 R15, RZ, RZ, -0x80000 ;  /* 0xfff80000ff0f7424 */ /* 0x000fd400078e00ff */
[----:B------:R-:W-:Y:S05]  /*0c00*/  @!P0 BRA `(.L_x_130) ;  /* 0x0000000000348947 */ /* 0x000fea0003800000 */
[----:B------:R-:W-:Y:S02]  /*0c10*/  ISETP.NE.AND P0, PT, R23, 0x7ff00000, PT ;  /* 0x7ff000001700780c */ /* 0x000fe40003f05270 */
[----:B------:R-:W-:Y:S02]  /*0c20*/  LOP3.LUT R15, R9, 0x80000000, R7, 0x48, !PT ;  /* 0x80000000090f7812 */ /* 0x000fe400078e4807 */
[----:B------:R-:W-:-:S13]  /*0c30*/  ISETP.EQ.OR P0, PT, R22, RZ, !P0 ;  /* 0x000000ff1600720c */ /* 0x000fda0004702670 */
[----:B------:R-:W-:Y:S01]  /*0c40*/  @P0 LOP3.LUT R2, R15, 0x7ff00000, RZ, 0xfc, !PT ;  /* 0x7ff000000f020812 */ /* 0x000fe200078efcff */
[----:B------:R-:W-:Y:S02]  /*0c50*/  @!P0 IMAD.MOV.U32 R14, RZ, RZ, RZ ;  /* 0x000000ffff0e8224 */ /* 0x000fe400078e00ff */
[----:B------:R-:W-:Y:S02]  /*0c60*/  @P0 IMAD.MOV.U32 R14, RZ, RZ, RZ ;  /* 0x000000ffff0e0224 */ /* 0x000fe400078e00ff */
[----:B------:R-:W-:Y:S01]  /*0c70*/  @P0 IMAD.MOV.U32 R15, RZ, RZ, R2 ;  /* 0x000000ffff0f0224 */ /* 0x000fe200078e0002 */
[----:B------:R-:W-:Y:S06]  /*0c80*/  BRA `(.L_x_130) ;  /* 0x0000000000147947 */ /* 0x000fec0003800000 */
.L_x_132:
[----:B------:R-:W-:Y:S01]  /*0c90*/  LOP3.LUT R15, R7, 0x80000, RZ, 0xfc, !PT ;  /* 0x00080000070f7812 */ /* 0x000fe200078efcff */
[----:B------:R-:W-:Y:S01]  /*0ca0*/  IMAD.MOV.U32 R14, RZ, RZ, R6 ;  /* 0x000000ffff0e7224 */ /* 0x000fe200078e0006 */
[----:B------:R-:W-:Y:S06]  /*0cb0*/  BRA `(.L_x_130) ;  /* 0x0000000000087947 */ /* 0x000fec0003800000 */
.L_x_131:
[----:B------:R-:W-:Y:S01]  /*0cc0*/  LOP3.LUT R15, R9, 0x80000, RZ, 0xfc, !PT ;  /* 0x00080000090f7812 */ /* 0x000fe200078efcff */
[----:B------:R-:W-:-:S07]  /*0cd0*/  IMAD.MOV.U32 R14, RZ, RZ, R8 ;  /* 0x000000ffff0e7224 */ /* 0x000fce00078e0008 */
.L_x_130:
[----:B------:R-:W-:Y:S05]  /*0ce0*/  BSYNC.RECONVERGENT B2 ;  /* 0x0000000000027941 */ /* 0x000fea0003800200 */
.L_x_128:
[----:B------:R-:W-:Y:S02]  /*0cf0*/  IMAD.MOV.U32 R13, RZ, RZ, 0x0 ;  /* 0x00000000ff0d7424 */ /* 0x000fe400078e00ff */
[----:B------:R-:W-:Y:S02]  /*0d00*/  IMAD.MOV.U32 R2, RZ, RZ, R14 ;  /* 0x000000ffff027224 */ /* 0x000fe400078e000e */
[----:B------:R-:W-:Y:S01]  /*0d10*/  IMAD.MOV.U32 R3, RZ, RZ, R15 ;  /* 0x000000ffff037224 */ /* 0x000fe200078e000f */
[----:B------:R-:W-:Y:S06]  /*0d20*/  RET.REL.NODEC R12 `(_Z22gpu_histogram_distancePiS_Pd) ;  /* 0xfffffff00cb47950 */ /* 0x000fec0003c3ffff */
.L_x_133:
        /* <DEDUP_REMOVED lines=13> */
.L_x_137:


//--------------------- .text._Z22gpu_image_to_histogramPhPi --------------------------
	.section	.text._Z22gpu_image_to_histogramPhPi,"ax",@progbits
	.align	128
        .global         _Z22gpu_image_to_histogramPhPi
        .type           _Z22gpu_image_to_histogramPhPi,@function
        .size           _Z22gpu_image_to_histogramPhPi,(.L_x_140 - _Z22gpu_image_to_histogramPhPi)
        .other          _Z22gpu_image_to_histogramPhPi,@"STO_CUDA_ENTRY STV_DEFAULT"
_Z22gpu_image_to_histogramPhPi:
.text._Z22gpu_image_to_histogramPhPi:
[----:B------:R-:W-:Y:S01]  /*0000*/  LDC R1, c[0x0][0x37c] ;  /* 0x0000df00ff017b82 */ /* 0x000fe20000000800 */
[----:B------:R-:W0:Y:S01]  /*0010*/  S2R R14, SR_TID.X ;  /* 0x00000000000e7919 */ /* 0x000e220000002100 */
[----:B------:R-:W1:Y:S01]  /*0020*/  LDCU.64 UR6, c[0x0][0x380] ;  /* 0x00007000ff0677ac */ /* 0x000e620008000a00 */
[----:B------:R-:W2:Y:S01]  /*0030*/  LDCU.64 UR4, c[0x0][0x358] ;  /* 0x00006b00ff0477ac */ /* 0x000ea20008000a00 */
[C---:B0-----:R-:W-:Y:S02]  /*0040*/  LOP3.LUT R10, R14.reuse, 0x1f, RZ, 0xc0, !PT ;  /* 0x0000001f0e0a7812 */ /* 0x041fe400078ec0ff */
[----:B------:R-:W-:Y:S02]  /*0050*/  SHF.R.U32.HI R5, RZ, 0x5, R14 ;  /* 0x00000005ff057819 */ /* 0x000fe4000001160e */
[----:B-1----:R-:W-:Y:S01]  /*0060*/  IADD3 R2, P2, PT, R14, UR6, RZ ;  /* 0x000000060e027c10 */ /* 0x002fe2000ff5e0ff */
[----:B------:R-:W-:Y:S02]  /*0070*/  VIADD R12, R10, 0xffffffff ;  /* 0xffffffff0a0c7836 */ /* 0x000fe40000000000 */
[----:B------:R-:W-:-:S02]  /*0080*/  VIADD R11, R5, 0xffffffff ;  /* 0xffffffff050b7836 */ /* 0x000fc40000000000 */
[----:B------:R-:W-:Y:S01]  /*0090*/  IMAD.X R3, RZ, RZ, UR7, P2 ;  /* 0x00000007ff037e24 */ /* 0x000fe200090e06ff */
[----:B------:R-:W-:Y:S02]  /*00a0*/  ISETP.GT.U32.AND P0, PT, R12, 0x1f, PT ;  /* 0x0000001f0c00780c */ /* 0x000fe40003f04070 */
[C---:B------:R-:W-:Y:S02]  /*00b0*/  ISETP.GT.U32.AND P1, PT, R11.reuse, 0x1f, PT ;  /* 0x0000001f0b00780c */ /* 0x040fe40003f24070 */
[----:B------:R-:W-:Y:S01]  /*00c0*/  ISETP.GT.U32.OR P5, PT, R11, 0x1f, P0 ;  /* 0x0000001f0b00780c */ /* 0x000fe200007a4470 */
[----:B--2---:R-:W2:Y:S10]  /*00d0*/  LDG.E.U8 R0, desc[UR4][R2.64] ;  /* 0x0000000402007981 */ /* 0x004eb4000c1e1100 */
[----:B------:R-:W-:-:S02]  /*00e0*/  @!P1 VIADD R8, R14, 0xffffffe0 ;  /* 0xffffffe00e089836 */ /* 0x000fc40000000000 */
[----:B------:R-:W-:-:S05]  /*00f0*/  @!P5 IMAD R6, R11, 0x20, R12 ;  /* 0x000000200b06d824 */ /* 0x000fca00078e020c */
[----:B------:R-:W-:-:S05]  /*0100*/  @!P5 IADD3 R6, P3, PT, R6, UR6, RZ ;  /* 0x000000060606dc10 */ /* 0x000fca000ff7e0ff */
[----:B------:R-:W-:Y:S01]  /*0110*/  @!P5 IMAD.X R7, RZ, RZ, UR7, P3 ;  /* 0x00000007ff07de24 */ /* 0x000fe200098e06ff */
[----:B------:R-:W-:-:S05]  /*0120*/  @!P1 IADD3 R8, P2, PT, R8, UR6, RZ ;  /* 0x0000000608089c10 */ /* 0x000fca000ff5e0ff */
[----:B------:R-:W2:Y:S01]  /*0130*/  @!P5 LDG.E.U8 R7, desc[UR4][R6.64] ;  /* 0x000000040607d981 */ /* 0x000ea2000c1e1100 */
[----:B------:R-:W-:-:S06]  /*0140*/  @!P1 IMAD.X R9, RZ, RZ, UR7, P2 ;  /* 0x00000007ff099e24 */ /* 0x000fcc00090e06ff */
[----:B------:R-:W3:Y:S01]  /*0150*/  @!P1 LDG.E.U8 R9, desc[UR4][R8.64] ;  /* 0x0000000408099981 */ /* 0x000ee2000c1e1100 */
[----:B------:R-:W-:Y:S02]  /*0160*/  ISETP.NE.AND P2, PT, R5, 0x1f, PT ;  /* 0x0000001f0500780c */ /* 0x000fe40003f45270 */
[----:B------:R-:W-:Y:S02]  /*0170*/  ISETP.EQ.OR P3, PT, R10, 0x1f, P1 ;  /* 0x0000001f0a00780c */ /* 0x000fe40000f62670 */
[----:B------:R-:W-:Y:S02]  /*0180*/  ISETP.GT.U32.OR P4, PT, R12, 0x1f, !P2 ;  /* 0x0000001f0c00780c */ /* 0x000fe40005784470 */
[----:B------:R-:W-:-:S07]  /*0190*/  PRMT R4, RZ, 0x7610, R4 ;  /* 0x00007610ff047816 */ /* 0x000fce0000000004 */
[----:B------:R0:W4:Y:S02]  /*01a0*/  @P2 LDG.E.U8 R19, desc[UR4][R2.64+0x20] ;  /* 0x0000200402132981 */ /* 0x000124000c1e1100 */
[----:B------:R-:W-:Y:S02]  /*01b0*/  @!P3 IMAD R11, R11, 0x20, R10 ;  /* 0x000000200b0bb824 */ /* 0x000fe400078e020a */
[----:B------:R-:W-:-:S04]  /*01c0*/  @!P4 IMAD R12, R5, 0x20, R12 ;  /* 0x00000020050cc824 */ /* 0x000fc800078e020c */
[----:B------:R-:W-:Y:S01]  /*01d0*/  @!P4 VIADD R12, R12, 0x20 ;  /* 0x000000200c0cc836 */ /* 0x000fe20000000000 */
[----:B--2---:R-:W-:-:S04]  /*01e0*/  @!P5 ISETP.GE.U32.AND P6, PT, R7, R0, PT ;  /* 0x000000000700d20c */ /* 0x004fc80003fc6070 */
[----:B------:R-:W-:Y:S02]  /*01f0*/  @!P5 SEL R13, RZ, 0xff80, !P6 ;  /* 0x0000ff80ff0dd807 */ /* 0x000fe40007000000 */
[----:B------:R-:W-:Y:S02]  /*0200*/  @!P3 IADD3 R6, P6, PT, R11, UR6, RZ ;  /* 0x000000060b06bc10 */ /* 0x000fe4000ffde0ff */
[----:B------:R-:W-:Y:S02]  /*0210*/  @!P5 PRMT R4, R13, 0x7610, R4 ;  /* 0x000076100d04d816 */ /* 0x000fe40000000004 */
[----:B---3--:R-:W-:Y:S01]  /*0220*/  @!P1 ISETP.GE.U32.AND P5, PT, R9, R0, PT ;  /* 0x000000000900920c */ /* 0x008fe20003fa6070 */
[----:B------:R-:W-:Y:S01]  /*0230*/  @!P3 IMAD.X R7, RZ, RZ, UR7, P6 ;  /* 0x00000007ff07be24 */ /* 0x000fe2000b0e06ff */
[----:B------:R-:W-:Y:S02]  /*0240*/  ISETP.NE.AND P6, PT, R10, 0x1f, PT ;  /* 0x0000001f0a00780c */ /* 0x000fe40003fc5270 */
[----:B------:R-:W-:Y:S01]  /*0250*/  @!P1 SEL R13, RZ, 0x40, !P5 ;  /* 0x00000040ff0d9807 */ /* 0x000fe20006800000 */
[----:B------:R-:W-:Y:S01]  /*0260*/  @!P0 VIADD R10, R14, 0xffffffff ;  /* 0xffffffff0e0a8836 */ /* 0x000fe20000000000 */
[----:B------:R-:W-:Y:S01]  /*0270*/  @!P4 IADD3 R8, P5, PT, R12, UR6, RZ ;  /* 0x000000060c08cc10 */ /* 0x000fe2000ffbe0ff */
[----:B------:R-:W2:Y:S04]  /*0280*/  @!P3 LDG.E.U8 R7, desc[UR4][R6.64+0x1] ;  /* 0x000001040607b981 */ /* 0x000ea8000c1e1100 */
[----:B------:R-:W-:Y:S01]  /*0290*/  @!P4 IMAD.X R9, RZ, RZ, UR7, P5 ;  /* 0x00000007ff09ce24 */ /* 0x000fe2000a8e06ff */
[----:B------:R-:W-:-:S03]  /*02a0*/  @!P0 IADD3 R10, P5, PT, R10, UR6, RZ ;  /* 0x000000060a0a8c10 */ /* 0x000fc6000ffbe0ff */
[----:B------:R-:W3:Y:S02]  /*02b0*/  @P6 LDG.E.U8 R15, desc[UR4][R2.64+0x1] ;  /* 0x00000104020f6981 */ /* 0x000ee4000c1e1100 */
[----:B------:R-:W-:Y:S01]  /*02c0*/  @!P0 IMAD.X R11, RZ, RZ, UR7, P5 ;  /* 0x00000007ff0b8e24 */ /* 0x000fe2000a8e06ff */
[----:B------:R-:W-:Y:S01]  /*02d0*/  ISETP.EQ.OR P5, PT, R5, 0x1f, !P6 ;  /* 0x0000001f0500780c */ /* 0x000fe200077a2670 */
[----:B------:R-:W5:Y:S04]  /*02e0*/  @!P4 LDG.E.U8 R9, desc[UR4][R8.64] ;  /* 0x000000040809c981 */ /* 0x000f68000c1e1100 */
[----:B------:R-:W5:Y:S08]  /*02f0*/  @!P0 LDG.E.U8 R11, desc[UR4][R10.64] ;  /* 0x000000040a0b8981 */ /* 0x000f70000c1e1100 */
[----:B------:R-:W4:Y:S01]  /*0300*/  @!P5 LDG.E.U8 R17, desc[UR4][R2.64+0x21] ;  /* 0x000021040211d981 */ /* 0x000f22000c1e1100 */
[----:B------:R-:W-:-:S04]  /*0310*/  @!P1 LOP3.LUT R13, R13, R4, RZ, 0xfc, !PT ;  /* 0x000000040d0d9212 */ /* 0x000fc800078efcff */
[----:B------:R-:W-:Y:S02]  /*0320*/  @!P1 PRMT R4, R13, 0x7610, R4 ;  /* 0x000076100d049816 */ /* 0x000fe40000000004 */
[----:B--2---:R-:W-:-:S04]  /*0330*/  @!P3 ISETP.GE.U32.AND P1, PT, R7, R0, PT ;  /* 0x000000000700b20c */ /* 0x004fc80003f26070 */
[----:B------:R-:W-:-:S04]  /*0340*/  @!P3 SEL R5, RZ, 0x20, !P1 ;  /* 0x00000020ff05b807 */ /* 0x000fc80004800000 */
[----:B------:R-:W-:Y:S02]  /*0350*/  @!P3 LOP3.LUT R5, R5, R4, RZ, 0xfc, !PT ;  /* 0x000000040505b212 */ /* 0x000fe400078efcff */
[----:B---3--:R-:W-:Y:S02]  /*0360*/  @P6 ISETP.GE.U32.AND P1, PT, R15, R0, PT ;  /* 0x000000000f00620c */ /* 0x008fe40003f26070 */
[----:B------:R-:W-:Y:S02]  /*0370*/  @!P3 PRMT R4, R5, 0x7610, R4 ;  /* 0x000076100504b816 */ /* 0x000fe40000000004 */
[----:B------:R-:W-:-:S04]  /*0380*/  @P6 SEL R5, RZ, 0x10, !P1 ;  /* 0x00000010ff056807 */ /* 0x000fc80004800000 */
[----:B------:R-:W-:Y:S02]  /*0390*/  @P6 LOP3.LUT R5, R5, R4, RZ, 0xfc, !PT ;  /* 0x0000000405056212 */ /* 0x000fe400078efcff */
[-C--:B----4-:R-:W-:Y:S02]  /*03a0*/  @!P5 ISETP.GE.U32.AND P1, PT, R17, R0.reuse, PT ;  /* 0x000000001100d20c */ /* 0x090fe40003f26070 */
[----:B------:R-:W-:Y:S02]  /*03b0*/  @P6 PRMT R4, R5, 0x7610, R4 ;  /* 0x0000761005046816 */ /* 0x000fe40000000004 */
[----:B0-----:R-:W-:Y:S02]  /*03c0*/  @!P5 SEL R3, RZ, 0x8, !P1 ;  /* 0x00000008ff03d807 */ /* 0x001fe40004800000 */
[----:B------:R-:W-:Y:S02]  /*03d0*/  @P2 ISETP.GE.U32.AND P1, PT, R19, R0, PT ;  /* 0x000000001300220c */ /* 0x000fe40003f26070 */
[----:B------:R-:W-:-:S04]  /*03e0*/  @!P5 LOP3.LUT R3, R3, R4, RZ, 0xfc, !PT ;  /* 0x000000040303d212 */ /* 0x000fc800078efcff */
[----:B------:R-:W-:Y:S02]  /*03f0*/  @!P5 PRMT R4, R3, 0x7610, R4 ;  /* 0x000076100304d816 */ /* 0x000fe40000000004 */
[----:B------:R-:W-:Y:S02]  /*0400*/  @P2 SEL R3, RZ, 0x4, !P1 ;  /* 0x00000004ff032807 */ /* 0x000fe40004800000 */
[----:B-----5:R-:W-:Y:S02]  /*0410*/  @!P4 ISETP.GE.U32.AND P1, PT, R9, R0, PT ;  /* 0x000000000900c20c */ /* 0x020fe40003f26070 */
[----:B------:R-:W-:Y:S02]  /*0420*/  @P2 LOP3.LUT R3, R3, R4, RZ, 0xfc, !PT ;  /* 0x0000000403032212 */ /* 0x000fe400078efcff */
[----:B------:R-:W-:Y:S02]  /*0430*/  @!P4 SEL R5, RZ, 0x2, !P1 ;  /* 0x00000002ff05c807 */ /* 0x000fe40004800000 */
[----:B------:R-:W-:-:S02]  /*0440*/  @P2 PRMT R4, R3, 0x7610, R4 ;  /* 0x0000761003042816 */ /* 0x000fc40000000004 */
[----:B------:R-:W0:Y:S01]  /*0450*/  LDC.64 R2, c[0x0][0x388] ;  /* 0x0000e200ff027b82 */ /* 0x000e220000000a00 */
[----:B------:R-:W-:Y:S02]  /*0460*/  @!P0 ISETP.GE.U32.AND P1, PT, R11, R0, PT ;  /* 0x000000000b00820c */ /* 0x000fe40003f26070 */
[----:B------:R-:W-:Y:S02]  /*0470*/  @!P4 LOP3.LUT R5, R5, R4, RZ, 0xfc, !PT ;  /* 0x000000040505c212 */ /* 0x000fe400078efcff */
[----:B------:R-:W-:Y:S02]  /*0480*/  @!P0 SEL R7, RZ, 0x1, !P1 ;  /* 0x00000001ff078807 */ /* 0x000fe40004800000 */
[----:B------:R-:W-:-:S04]  /*0490*/  @!P4 PRMT R4, R5, 0x7610, R4 ;  /* 0x000076100504c816 */ /* 0x000fc80000000004 */
[----:B------:R-:W-:-:S04]  /*04a0*/  @!P0 LOP3.LUT R7, R4, R7, RZ, 0xfc, !PT ;  /* 0x0000000704078212 */ /* 0x000fc800078efcff */
[----:B------:R-:W-:-:S04]  /*04b0*/  @!P0 PRMT R4, R7, 0x7610, R4 ;  /* 0x0000761007048816 */ /* 0x000fc80000000004 */
[----:B------:R-:W-:Y:S01]  /*04c0*/  LOP3.LUT R5, R4, 0xff, RZ, 0xc0, !PT ;  /* 0x000000ff04057812 */ /* 0x000fe200078ec0ff */
[----:B------:R-:W-:-:S04]  /*04d0*/  IMAD.MOV.U32 R7, RZ, RZ, 0x1 ;  /* 0x00000001ff077424 */ /* 0x000fc800078e00ff */
[----:B0-----:R-:W-:-:S05]  /*04e0*/  IMAD.WIDE.U32 R2, R5, 0x4, R2 ;  /* 0x0000000405027825 */ /* 0x001fca00078e0002 */
[----:B------:R-:W-:Y:S01]  /*04f0*/  REDG.E.ADD.STRONG.GPU desc[UR4][R2.64], R7 ;  /* 0x000000070200798e */ /* 0x000fe2000c12e104 */
[----:B------:R-:W-:Y:S05]  /*0500*/  EXIT ;  /* 0x000000000000794d */ /* 0x000fea0003800000 */
.L_x_134:
        /* <DEDUP_REMOVED lines=15> */
.L_x_140:


//--------------------- .nv.shared._Z14process_queuesPV14_threads_queueS1_iPVhS3_ --------------------------
	.section	.nv.shared._Z14process_queuesPV14_threads_queueS1_iPVhS3_,"aw",@nobits
	.sectionflags	@""
	.align	4
.nv.shared._Z14process_queuesPV14_threads_queueS1_iPVhS3_:
	.zero		8204


//--------------------- .nv.shared.reserved.0     --------------------------
	.section	.nv.shared.reserved.0,"aw",@nobits
	.weak		__nv_reservedSMEM_offset_0_alias
	.size		__nv_reservedSMEM_offset_0_alias, 0, 64
	.other		__nv_reservedSMEM_offset_0_alias,@"STO_CUDA_RESERVED_SHARED STV_DEFAULT"
__nv_reservedSMEM_offset_0_alias:
	.zero		0
	.zero		64


//--------------------- .nv.constant0._Z14process_queuesPV14_threads_queueS1_iPVhS3_ --------------------------
	.section	.nv.constant0._Z14process_queuesPV14_threads_queueS1_iPVhS3_,"a",@progbits
	.sectionflags	@""
	.align	4
.nv.constant0._Z14process_queuesPV14_threads_queueS1_iPVhS3_:
	.zero		936


//--------------------- .nv.constant0._Z22gpu_histogram_distancePiS_Pd --------------------------
	.section	.nv.constant0._Z22gpu_histogram_distancePiS_Pd,"a",@progbits
	.sectionflags	@""
	.align	4
.nv.constant0._Z22gpu_histogram_distancePiS_Pd:
	.zero		920


//--------------------- .nv.constant0._Z22gpu_image_to_histogramPhPi --------------------------
	.section	.nv.constant0._Z22gpu_image_to_histogramPhPi,"a",@progbits
	.sectionflags	@""
	.align	4
.nv.constant0._Z22gpu_image_to_histogramPhPi:
	.zero		912


//--------------------- SYMBOLS --------------------------

	.type		.nv.reservedSmem.offset0,@object
	.size		.nv.reservedSmem.offset0,0x4
	.type		.nv.reservedSmem.cap,@object
	.size		.nv.reservedSmem.cap,0x4
